//
// Generated by NVIDIA NVVM Compiler
//
// Compiler Build ID: CL-36424714
// Cuda compilation tools, release 13.0, V13.0.88
// Based on NVVM 20.0.0
//

.version 9.0
.target sm_100
.address_size 64

	// .globl	_Z7computefifffffffffffffffffffffffff
.extern .func  (.param .b32 func_retval0) vprintf
(
	.param .b64 vprintf_param_0,
	.param .b64 vprintf_param_1
)
;
.global .align 1 .b8 $str[7] = {37, 46, 49, 55, 103, 10};

.visible .entry _Z7computefifffffffffffffffffffffffff(
	.param .f32 _Z7computefifffffffffffffffffffffffff_param_0,
	.param .u32 _Z7computefifffffffffffffffffffffffff_param_1,
	.param .f32 _Z7computefifffffffffffffffffffffffff_param_2,
	.param .f32 _Z7computefifffffffffffffffffffffffff_param_3,
	.param .f32 _Z7computefifffffffffffffffffffffffff_param_4,
	.param .f32 _Z7computefifffffffffffffffffffffffff_param_5,
	.param .f32 _Z7computefifffffffffffffffffffffffff_param_6,
	.param .f32 _Z7computefifffffffffffffffffffffffff_param_7,
	.param .f32 _Z7computefifffffffffffffffffffffffff_param_8,
	.param .f32 _Z7computefifffffffffffffffffffffffff_param_9,
	.param .f32 _Z7computefifffffffffffffffffffffffff_param_10,
	.param .f32 _Z7computefifffffffffffffffffffffffff_param_11,
	.param .f32 _Z7computefifffffffffffffffffffffffff_param_12,
	.param .f32 _Z7computefifffffffffffffffffffffffff_param_13,
	.param .f32 _Z7computefifffffffffffffffffffffffff_param_14,
	.param .f32 _Z7computefifffffffffffffffffffffffff_param_15,
	.param .f32 _Z7computefifffffffffffffffffffffffff_param_16,
	.param .f32 _Z7computefifffffffffffffffffffffffff_param_17,
	.param .f32 _Z7computefifffffffffffffffffffffffff_param_18,
	.param .f32 _Z7computefifffffffffffffffffffffffff_param_19,
	.param .f32 _Z7computefifffffffffffffffffffffffff_param_20,
	.param .f32 _Z7computefifffffffffffffffffffffffff_param_21,
	.param .f32 _Z7computefifffffffffffffffffffffffff_param_22,
	.param .f32 _Z7computefifffffffffffffffffffffffff_param_23,
	.param .f32 _Z7computefifffffffffffffffffffffffff_param_24,
	.param .f32 _Z7computefifffffffffffffffffffffffff_param_25,
	.param .f32 _Z7computefifffffffffffffffffffffffff_param_26
)
{
	.local .align 8 .b8 	__local_depot0[8];
	.reg .b64 	%SP;
	.reg .b64 	%SPL;
	.reg .pred 	%p<25>;
	.reg .b32 	%r<30>;
	.reg .b32 	%f<180>;
	.reg .b64 	%rd<5>;
	.reg .b64 	%fd<2>;

	mov.u64 	%SPL, __local_depot0;
	cvta.local.u64 	%SP, %SPL;
	ld.param.f32 	%f178, [_Z7computefifffffffffffffffffffffffff_param_0];
	ld.param.u32 	%r11, [_Z7computefifffffffffffffffffffffffff_param_1];
	ld.param.f32 	%f44, [_Z7computefifffffffffffffffffffffffff_param_2];
	ld.param.f32 	%f45, [_Z7computefifffffffffffffffffffffffff_param_3];
	ld.param.f32 	%f28, [_Z7computefifffffffffffffffffffffffff_param_4];
	ld.param.f32 	%f29, [_Z7computefifffffffffffffffffffffffff_param_5];
	ld.param.f32 	%f30, [_Z7computefifffffffffffffffffffffffff_param_6];
	ld.param.f32 	%f31, [_Z7computefifffffffffffffffffffffffff_param_7];
	ld.param.f32 	%f32, [_Z7computefifffffffffffffffffffffffff_param_8];
	ld.param.f32 	%f33, [_Z7computefifffffffffffffffffffffffff_param_9];
	ld.param.f32 	%f34, [_Z7computefifffffffffffffffffffffffff_param_10];
	ld.param.f32 	%f35, [_Z7computefifffffffffffffffffffffffff_param_11];
	ld.param.f32 	%f36, [_Z7computefifffffffffffffffffffffffff_param_12];
	ld.param.f32 	%f37, [_Z7computefifffffffffffffffffffffffff_param_13];
	ld.param.f32 	%f38, [_Z7computefifffffffffffffffffffffffff_param_21];
	ld.param.f32 	%f39, [_Z7computefifffffffffffffffffffffffff_param_22];
	ld.param.f32 	%f40, [_Z7computefifffffffffffffffffffffffff_param_23];
	ld.param.f32 	%f41, [_Z7computefifffffffffffffffffffffffff_param_24];
	ld.param.f32 	%f42, [_Z7computefifffffffffffffffffffffffff_param_25];
	ld.param.f32 	%f43, [_Z7computefifffffffffffffffffffffffff_param_26];
	div.rn.f32 	%f46, %f44, 0f8000004E;
	add.f32 	%f1, %f46, 0f00003447;
	mov.f32 	%f47, 0f00001FEB;
	div.rn.f32 	%f48, %f47, %f45;
	abs.f32 	%f2, %f48;
	abs.f32 	%f176, %f1;
	setp.lt.f32 	%p1, %f176, %f2;
	@%p1 bra 	$L__BB0_12;
	mul.f32 	%f4, %f2, 0f4B000000;
	setp.gtu.f32 	%p2, %f176, %f4;
	@%p2 bra 	$L__BB0_8;
	div.approx.f32 	%f49, %f176, %f2;
	cvt.rzi.f32.f32 	%f174, %f49;
	neg.f32 	%f6, %f2;
	fma.rn.f32 	%f7, %f6, %f174, %f176;
	mov.b32 	%r1, %f7;
	mov.b32 	%r12, %f2;
	setp.lt.u32 	%p3, %r1, %r12;
	@%p3 bra 	$L__BB0_7;
	setp.lt.u32 	%p4, %r1, -2147483647;
	@%p4 bra 	$L__BB0_5;
	add.f32 	%f54, %f174, 0fBF800000;
	setp.lt.f32 	%p7, %f7, %f6;
	add.f32 	%f55, %f54, 0fBF800000;
	selp.f32 	%f174, %f55, %f54, %p7;
	bra.uni 	$L__BB0_7;
$L__BB0_5:
	add.f32 	%f174, %f174, 0f3F800000;
	add.f32 	%f50, %f2, %f2;
	setp.ltu.f32 	%p5, %f7, %f50;
	@%p5 bra 	$L__BB0_7;
	add.f32 	%f51, %f174, 0f3F800000;
	fma.rn.f32 	%f52, %f2, 0fC0400000, %f7;
	setp.ge.f32 	%p6, %f52, 0f00000000;
	add.f32 	%f53, %f51, 0f3F800000;
	selp.f32 	%f174, %f53, %f51, %p6;
$L__BB0_7:
	fma.rn.f32 	%f176, %f6, %f174, %f176;
	bra.uni 	$L__BB0_12;
$L__BB0_8:
	mov.b32 	%r2, %f176;
	mov.b32 	%r13, %f4;
	and.b32  	%r3, %r13, -8388608;
	and.b32  	%r14, %r2, 8388607;
	or.b32  	%r28, %r14, 1065353216;
	and.b32  	%r15, %r13, 8388607;
	or.b32  	%r5, %r15, 1065353216;
	mov.b32 	%f175, %r28;
	sub.s32 	%r16, %r2, %r3;
	add.s32 	%r17, %r16, 192937984;
	and.b32  	%r29, %r17, -8388608;
	setp.eq.s32 	%p8, %r29, 0;
	@%p8 bra 	$L__BB0_11;
	mov.b32 	%f56, %r5;
	rcp.approx.ftz.f32 	%f14, %f56;
	neg.f32 	%f15, %f56;
$L__BB0_10:
	min.u32 	%r18, %r29, 192937984;
	add.s32 	%r19, %r28, %r18;
	mov.b32 	%f57, %r19;
	mul.f32 	%f58, %f14, %f57;
	fma.rn.f32 	%f59, %f15, %f58, %f57;
	fma.rn.f32 	%f60, %f59, %f14, %f58;
	fma.rn.f32 	%f61, %f15, %f60, %f57;
	fma.rz.f32 	%f62, %f61, %f14, %f60;
	cvt.rzi.f32.f32 	%f63, %f62;
	fma.rn.f32 	%f175, %f15, %f63, %f57;
	sub.s32 	%r29, %r29, %r18;
	mov.b32 	%r28, %f175;
	setp.ne.s32 	%p9, %r29, 0;
	setp.ne.s32 	%p10, %r28, 0;
	and.pred  	%p11, %p9, %p10;
	@%p11 bra 	$L__BB0_10;
$L__BB0_11:
	mov.b32 	%f65, %r3;
	setp.leu.f32 	%p12, %f2, 0f00000000;
	setp.gt.u32 	%p13, %r2, 2139095039;
	selp.f32 	%f66, 0f7FFFFFFF, %f65, %p13;
	selp.f32 	%f67, 0f7FFFFFFF, %f66, %p12;
	mul.f32 	%f68, %f175, 0f34000000;
	mul.f32 	%f176, %f67, %f68;
$L__BB0_12:
	abs.f32 	%f69, %f176;
	setp.nan.f32 	%p14, %f69, %f69;
	copysign.f32 	%f70, %f1, %f176;
	selp.f32 	%f71, %f176, %f70, %p14;
	mov.f32 	%f72, 0f80000000;
	div.rn.f32 	%f73, %f72, %f71;
	setp.geu.f32 	%p15, %f178, %f73;
	@%p15 bra 	$L__BB0_19;
	add.f32 	%f74, %f28, 0f3D9B80B1;
	mul.f32 	%f75, %f74, %f29;
	mov.f32 	%f76, 0fE8A6F548;
	rsqrt.approx.ftz.f32 	%f77, %f76;
	mul.f32 	%f78, %f77, 0fE8A6F548;
	mul.f32 	%f79, %f77, 0f3F000000;
	neg.f32 	%f80, %f78;
	fma.rn.f32 	%f81, %f80, %f79, 0f3F000000;
	fma.rn.f32 	%f82, %f78, %f81, %f78;
	mul.f32 	%f83, %f82, %f82;
	fma.rn.f32 	%f84, %f83, 0f3D4DD2F7, 0f3C99CA97;
	fma.rn.f32 	%f85, %f84, %f83, 0f3D3F90E8;
	fma.rn.f32 	%f86, %f85, %f83, 0f3D993CCF;
	fma.rn.f32 	%f87, %f86, %f83, 0f3E2AAC04;
	mul.f32 	%f88, %f83, %f87;
	fma.rn.f32 	%f89, %f88, %f82, %f82;
	mul.f32 	%f90, %f89, 0fC0000000;
	fma.rn.f32 	%f91, 0f3F6EE581, 0f3FD774EB, %f90;
	setp.num.f32 	%p16, %f91, %f91;
	abs.f32 	%f92, %f91;
	neg.f32 	%f93, %f92;
	selp.f32 	%f94, %f93, %f91, %p16;
	div.rn.f32 	%f95, %f30, %f94;
	fma.rn.f32 	%f96, %f75, %f95, %f178;
	add.f32 	%f97, %f31, 0f181075BA;
	add.f32 	%f178, %f97, %f96;
	setp.lt.s32 	%p17, %r11, 1;
	@%p17 bra 	$L__BB0_15;
	div.rn.f32 	%f98, %f32, %f33;
	setp.lt.f32 	%p18, %f98, 0f00800000;
	mul.f32 	%f99, %f98, 0f4B000000;
	selp.f32 	%f100, %f99, %f98, %p18;
	selp.f32 	%f101, 0fC1B80000, 0f00000000, %p18;
	mov.b32 	%r20, %f100;
	add.s32 	%r21, %r20, -1059760811;
	and.b32  	%r22, %r21, -8388608;
	sub.s32 	%r23, %r20, %r22;
	mov.b32 	%f102, %r23;
	cvt.rn.f32.s32 	%f103, %r22;
	fma.rn.f32 	%f104, %f103, 0f34000000, %f101;
	add.f32 	%f105, %f102, 0fBF800000;
	fma.rn.f32 	%f106, %f105, 0fBE055027, 0f3E1039F6;
	fma.rn.f32 	%f107, %f106, %f105, 0fBDF8CDCC;
	fma.rn.f32 	%f108, %f107, %f105, 0f3E0F2955;
	fma.rn.f32 	%f109, %f108, %f105, 0fBE2AD8B9;
	fma.rn.f32 	%f110, %f109, %f105, 0f3E4CED0B;
	fma.rn.f32 	%f111, %f110, %f105, 0fBE7FFF22;
	fma.rn.f32 	%f112, %f111, %f105, 0f3EAAAA78;
	fma.rn.f32 	%f113, %f112, %f105, 0fBF000000;
	mul.f32 	%f114, %f105, %f113;
	fma.rn.f32 	%f115, %f114, %f105, %f105;
	fma.rn.f32 	%f116, %f104, 0f3F317218, %f115;
	setp.gt.u32 	%p19, %r20, 2139095039;
	fma.rn.f32 	%f117, %f100, 0f7F800000, 0f7F800000;
	selp.f32 	%f118, %f117, %f116, %p19;
	setp.eq.f32 	%p20, %f100, 0f00000000;
	mul.f32 	%f119, %f118, 0f3EDE5BD9;
	selp.f32 	%f120, 0fFF800000, %f119, %p20;
	div.rn.f32 	%f121, %f34, %f35;
	div.rn.f32 	%f122, %f121, 0f80000000;
	abs.f32 	%f123, %f122;
	mov.f32 	%f124, 0f3FB8AA3B;
	mul.rn.f32 	%f125, %f123, %f124;
	cvt.rzi.f32.f32 	%f126, %f125;
	abs.f32 	%f127, %f126;
	setp.gt.f32 	%p21, %f127, 0f42FC0000;
	mov.f32 	%f128, 0f42FC0000;
	copysign.f32 	%f129, %f126, %f128;
	selp.f32 	%f130, %f129, %f126, %p21;
	fma.rn.f32 	%f131, %f130, 0fBF317218, %f123;
	fma.rn.f32 	%f132, %f130, 0f3102E308, %f131;
	mul.f32 	%f133, %f132, 0f3FB8AA3B;
	add.f32 	%f134, %f130, 0f4B40007D;
	mov.b32 	%r24, %f134;
	shl.b32 	%r25, %r24, 23;
	mov.b32 	%f135, %r25;
	ex2.approx.ftz.f32 	%f136, %f133;
	mul.f32 	%f137, %f136, %f135;
	mov.f32 	%f138, 0fBE000000;
	div.approx.ftz.f32 	%f139, %f138, %f137;
	fma.rn.f32 	%f140, %f137, 0f40000000, %f139;
	mul.f32 	%f141, %f122, %f122;
	fma.rn.f32 	%f142, %f141, 0f363D0ADA, 0f394FFF49;
	fma.rn.f32 	%f143, %f142, %f141, 0f3C08889A;
	fma.rn.f32 	%f144, %f143, %f141, 0f3E2AAAAB;
	mul.f32 	%f145, %f141, %f144;
	fma.rn.f32 	%f146, %f145, %f122, %f122;
	setp.ge.f32 	%p22, %f123, 0f3F800000;
	copysign.f32 	%f147, %f122, %f140;
	selp.f32 	%f148, %f147, %f146, %p22;
	add.f32 	%f178, %f120, %f148;
$L__BB0_15:
	mul.f32 	%f149, %f36, %f37;
	setp.leu.f32 	%p23, %f178, %f149;
	@%p23 bra 	$L__BB0_17;
	fma.rn.f32 	%f150, %f39, 0f00000000, %f38;
	add.f32 	%f151, %f150, 0fFB99A1A6;
	mov.f32 	%f152, 0f00000000;
	div.rn.f32 	%f153, %f152, %f40;
	add.f32 	%f178, %f153, %f151;
$L__BB0_17:
	setp.geu.f32 	%p24, %f178, 0f4EC5DA06;
	@%p24 bra 	$L__BB0_19;
	div.rn.f32 	%f154, %f42, 0f000004BC;
	div.rn.f32 	%f155, %f154, %f43;
	add.f32 	%f156, %f41, %f155;
	add.f32 	%f157, %f156, %f178;
	mov.f32 	%f158, 0f0287D739;
	mov.f32 	%f159, 0f00000000;
	div.rn.f32 	%f160, %f159, %f158;
	mul.f32 	%f161, %f160, %f160;
	fma.rn.f32 	%f162, %f161, 0f3B33710B, 0fBC807748;
	fma.rn.f32 	%f163, %f162, %f161, 0f3D2CDAB2;
	fma.rn.f32 	%f164, %f163, %f161, 0fBD992D10;
	fma.rn.f32 	%f165, %f164, %f161, 0f3DD9EA6C;
	fma.rn.f32 	%f166, %f165, %f161, 0fBE117CB1;
	fma.rn.f32 	%f167, %f166, %f161, 0f3E4CBCE0;
	fma.rn.f32 	%f168, %f167, %f161, 0fBEAAAA7D;
	mul.f32 	%f169, %f161, %f168;
	fma.rn.f32 	%f170, %f169, %f160, %f160;
	fma.rn.f32 	%f171, 0f3F6EE581, 0f3FD774EB, %f170;
	abs.f32 	%f172, %f171;
	add.f32 	%f173, %f172, 0f78451AB3;
	fma.rn.f32 	%f178, %f173, 0fFFC00000, %f157;
$L__BB0_19:
	add.u64 	%rd1, %SP, 0;
	add.u64 	%rd2, %SPL, 0;
	cvt.f64.f32 	%fd1, %f178;
	st.local.f64 	[%rd2], %fd1;
	mov.u64 	%rd3, $str;
	cvta.global.u64 	%rd4, %rd3;
	{ // callseq 0, 0
	.param .b64 param0;
	st.param.b64 	[param0], %rd4;
	.param .b64 param1;
	st.param.b64 	[param1], %rd1;
	.param .b32 retval0;
	call.uni (retval0), 
	vprintf, 
	(
	param0, 
	param1
	);
	ld.param.b32 	%r26, [retval0];
	} // callseq 0
	ret;

}


// ===== COMPILED SASS (sm_100) =====

	.target	sm_100

	.elftype	@"ET_EXEC"


//--------------------- .note.nv.tkinfo           --------------------------
	.section	.note.nv.tkinfo,"",@"SHT_NOTE"
	.sectionflags	@"SHF_NOTE_NV_TKINFO"
	.tkinfo
        /*0018*/ 	.word	0x00000002
        /*0030*/ 	.string	""
        /*0030*/ 	.string	"ptxas"
        /*0030*/ 	.string	"Cuda compilation tools, release 13.0, V13.0.88"
        /*0030*/ 	.string	"Build cuda_13.0.r13.0/compiler.36424714_0"
        /*0030*/ 	.string	"-arch sm_100 -m 64 "



//--------------------- .note.nv.cuinfo           --------------------------
	.section	.note.nv.cuinfo,"",@"SHT_NOTE"
	.sectionflags	@"SHF_NOTE_NV_CUINFO"
        /*0018*/ 	.short	0x0002
        /*001a*/ 	.short	0x0064
        /*001c*/ 	.short	0x0082
	.zero		2


//--------------------- .nv.info                  --------------------------
	.section	.nv.info,"",@"SHT_CUDA_INFO"
	.align	4


	//----- nvinfo : EIATTR_REGCOUNT
	.align		4
        /*0000*/ 	.byte	0x04, 0x2f
        /*0002*/ 	.short	(.L_2 - .L_1)
	.align		4
.L_1:
        /*0004*/ 	.word	index@(_Z7computefifffffffffffffffffffffffff)
        /*0008*/ 	.word	0x00000018


	//----- nvinfo : EIATTR_FRAME_SIZE
	.align		4
.L_2:
        /*000c*/ 	.byte	0x04, 0x11
        /*000e*/ 	.short	(.L_4 - .L_3)
	.align		4
.L_3:
        /*0010*/ 	.word	index@($__internal_0_$__cuda_sm3x_div_rn_noftz_f32_slowpath)
        /*0014*/ 	.word	0x00000008


	//----- nvinfo : EIATTR_FRAME_SIZE
	.align		4
.L_4:
        /*0018*/ 	.byte	0x04, 0x11
        /*001a*/ 	.short	(.L_6 - .L_5)
	.align		4
.L_5:
        /*001c*/ 	.word	index@(_Z7computefifffffffffffffffffffffffff)
        /*0020*/ 	.word	0x00000008


	//----- nvinfo : EIATTR_MIN_STACK_SIZE
	.align		4
.L_6:
        /*0024*/ 	.byte	0x04, 0x12
        /*0026*/ 	.short	(.L_8 - .L_7)
	.align		4
.L_7:
        /*0028*/ 	.word	index@(_Z7computefifffffffffffffffffffffffff)
        /*002c*/ 	.word	0x00000008
.L_8:


//--------------------- .nv.compat                --------------------------
	.section	.nv.compat,"",@"SHT_CUDA_COMPAT_INFO"
	.align	4
        /*0000*/ 	.byte	0x02, 0x09, 0x00, 0x00, 0x02, 0x02, 0x01, 0x00, 0x02, 0x05, 0x05, 0x00, 0x03, 0x07, 0x01, 0x01
        /*0010*/ 	.byte	0x02, 0x03, 0x00, 0x00, 0x02, 0x06, 0x01, 0x00, 0x04, 0x0b, 0x08, 0x00, 0x01, 0x00, 0x00, 0x00
        /*0020*/ 	.byte	0x00, 0x00, 0x00, 0x00


//--------------------- .nv.info._Z7computefifffffffffffffffffffffffff --------------------------
	.section	.nv.info._Z7computefifffffffffffffffffffffffff,"",@"SHT_CUDA_INFO"
	.sectionflags	@""
	.align	4


	//----- nvinfo : EIATTR_CUDA_API_VERSION
	.align		4
        /*0000*/ 	.byte	0x04, 0x37
        /*0002*/ 	.short	(.L_10 - .L_9)
.L_9:
        /*0004*/ 	.word	0x00000082


	//----- nvinfo : EIATTR_KPARAM_INFO
	.align		4
.L_10:
        /*0008*/ 	.byte	0x04, 0x17
        /*000a*/ 	.short	(.L_12 - .L_11)
.L_11:
        /*000c*/ 	.word	0x00000000
        /*0010*/ 	.short	0x001a
        /*0012*/ 	.short	0x0068
        /*0014*/ 	.byte	0x00, 0xf0, 0x11, 0x00


	//----- nvinfo : EIATTR_KPARAM_INFO
	.align		4
.L_12:
        /*0018*/ 	.byte	0x04, 0x17
        /*001a*/ 	.short	(.L_14 - .L_13)
.L_13:
        /*001c*/ 	.word	0x00000000
        /*0020*/ 	.short	0x0019
        /*0022*/ 	.short	0x0064
        /*0024*/ 	.byte	0x00, 0xf0, 0x11, 0x00


	//----- nvinfo : EIATTR_KPARAM_INFO
	.align		4
.L_14:
        /*0028*/ 	.byte	0x04, 0x17
        /*002a*/ 	.short	(.L_16 - .L_15)
.L_15:
        /*002c*/ 	.word	0x00000000
        /*0030*/ 	.short	0x0018
        /*0032*/ 	.short	0x0060
        /*0034*/ 	.byte	0x00, 0xf0, 0x11, 0x00


	//----- nvinfo : EIATTR_KPARAM_INFO
	.align		4
.L_16:
        /*0038*/ 	.byte	0x04, 0x17
        /*003a*/ 	.short	(.L_18 - .L_17)
.L_17:
        /*003c*/ 	.word	0x00000000
        /*0040*/ 	.short	0x0017
        /*0042*/ 	.short	0x005c
        /*0044*/ 	.byte	0x00, 0xf0, 0x11, 0x00


	//----- nvinfo : EIATTR_KPARAM_INFO
	.align		4
.L_18:
        /*0048*/ 	.byte	0x04, 0x17
        /*004a*/ 	.short	(.L_20 - .L_19)
.L_19:
        /*004c*/ 	.word	0x00000000
        /*0050*/ 	.short	0x0016
        /*0052*/ 	.short	0x0058
        /*0054*/ 	.byte	0x00, 0xf0, 0x11, 0x00


	//----- nvinfo : EIATTR_KPARAM_INFO
	.align		4
.L_20:
        /*0058*/ 	.byte	0x04, 0x17
        /*005a*/ 	.short	(.L_22 - .L_21)
.L_21:
        /*005c*/ 	.word	0x00000000
        /*0060*/ 	.short	0x0015
        /*0062*/ 	.short	0x0054
        /*0064*/ 	.byte	0x00, 0xf0, 0x11, 0x00


	//----- nvinfo : EIATTR_KPARAM_INFO
	.align		4
.L_22:
        /*0068*/ 	.byte	0x04, 0x17
        /*006a*/ 	.short	(.L_24 - .L_23)
.L_23:
        /*006c*/ 	.word	0x00000000
        /*0070*/ 	.short	0x0014
        /*0072*/ 	.short	0x0050
        /*0074*/ 	.byte	0x00, 0xf0, 0x11, 0x00


	//----- nvinfo : EIATTR_KPARAM_INFO
	.align		4
.L_24:
        /*0078*/ 	.byte	0x04, 0x17
        /*007a*/ 	.short	(.L_26 - .L_25)
.L_25:
        /*007c*/ 	.word	0x00000000
        /*0080*/ 	.short	0x0013
        /*0082*/ 	.short	0x004c
        /*0084*/ 	.byte	0x00, 0xf0, 0x11, 0x00


	//----- nvinfo : EIATTR_KPARAM_INFO
	.align		4
.L_26:
        /*0088*/ 	.byte	0x04, 0x17
        /*008a*/ 	.short	(.L_28 - .L_27)
.L_27:
        /*008c*/ 	.word	0x00000000
        /*0090*/ 	.short	0x0012
        /*0092*/ 	.short	0x0048
        /*0094*/ 	.byte	0x00, 0xf0, 0x11, 0x00


	//----- nvinfo : EIATTR_KPARAM_INFO
	.align		4
.L_28:
        /*0098*/ 	.byte	0x04, 0x17
        /*009a*/ 	.short	(.L_30 - .L_29)
.L_29:
        /*009c*/ 	.word	0x00000000
        /*00a0*/ 	.short	0x0011
        /*00a2*/ 	.short	0x0044
        /*00a4*/ 	.byte	0x00, 0xf0, 0x11, 0x00


	//----- nvinfo : EIATTR_KPARAM_INFO
	.align		4
.L_30:
        /*00a8*/ 	.byte	0x04, 0x17
        /*00aa*/ 	.short	(.L_32 - .L_31)
.L_31:
        /*00ac*/ 	.word	0x00000000
        /*00b0*/ 	.short	0x0010
        /*00b2*/ 	.short	0x0040
        /*00b4*/ 	.byte	0x00, 0xf0, 0x11, 0x00


	//----- nvinfo : EIATTR_KPARAM_INFO
	.align		4
.L_32:
        /*00b8*/ 	.byte	0x04, 0x17
        /*00ba*/ 	.short	(.L_34 - .L_33)
.L_33:
        /*00bc*/ 	.word	0x00000000
        /*00c0*/ 	.short	0x000f
        /*00c2*/ 	.short	0x003c
        /*00c4*/ 	.byte	0x00, 0xf0, 0x11, 0x00


	//----- nvinfo : EIATTR_KPARAM_INFO
	.align		4
.L_34:
        /*00c8*/ 	.byte	0x04, 0x17
        /*00ca*/ 	.short	(.L_36 - .L_35)
.L_35:
        /*00cc*/ 	.word	0x00000000
        /*00d0*/ 	.short	0x000e
        /*00d2*/ 	.short	0x0038
        /*00d4*/ 	.byte	0x00, 0xf0, 0x11, 0x00


	//----- nvinfo : EIATTR_KPARAM_INFO
	.align		4
.L_36:
        /*00d8*/ 	.byte	0x04, 0x17
        /*00da*/ 	.short	(.L_38 - .L_37)
.L_37:
        /*00dc*/ 	.word	0x00000000
        /*00e0*/ 	.short	0x000d
        /*00e2*/ 	.short	0x0034
        /*00e4*/ 	.byte	0x00, 0xf0, 0x11, 0x00


	//----- nvinfo : EIATTR_KPARAM_INFO
	.align		4
.L_38:
        /*00e8*/ 	.byte	0x04, 0x17
        /*00ea*/ 	.short	(.L_40 - .L_39)
.L_39:
        /*00ec*/ 	.word	0x00000000
        /*00f0*/ 	.short	0x000c
        /*00f2*/ 	.short	0x0030
        /*00f4*/ 	.byte	0x00, 0xf0, 0x11, 0x00


	//----- nvinfo : EIATTR_KPARAM_INFO
	.align		4
.L_40:
        /*00f8*/ 	.byte	0x04, 0x17
        /*00fa*/ 	.short	(.L_42 - .L_41)
.L_41:
        /*00fc*/ 	.word	0x00000000
        /*0100*/ 	.short	0x000b
        /*0102*/ 	.short	0x002c
        /*0104*/ 	.byte	0x00, 0xf0, 0x11, 0x00


	//----- nvinfo : EIATTR_KPARAM_INFO
	.align		4
.L_42:
        /*0108*/ 	.byte	0x04, 0x17
        /*010a*/ 	.short	(.L_44 - .L_43)
.L_43:
        /*010c*/ 	.word	0x00000000
        /*0110*/ 	.short	0x000a
        /*0112*/ 	.short	0x0028
        /*0114*/ 	.byte	0x00, 0xf0, 0x11, 0x00


	//----- nvinfo : EIATTR_KPARAM_INFO
	.align		4
.L_44:
        /*0118*/ 	.byte	0x04, 0x17
        /*011a*/ 	.short	(.L_46 - .L_45)
.L_45:
        /*011c*/ 	.word	0x00000000
        /*0120*/ 	.short	0x0009
        /*0122*/ 	.short	0x0024
        /*0124*/ 	.byte	0x00, 0xf0, 0x11, 0x00


	//----- nvinfo : EIATTR_KPARAM_INFO
	.align		4
.L_46:
        /*0128*/ 	.byte	0x04, 0x17
        /*012a*/ 	.short	(.L_48 - .L_47)
.L_47:
        /*012c*/ 	.word	0x00000000
        /*0130*/ 	.short	0x0008
        /*0132*/ 	.short	0x0020
        /*0134*/ 	.byte	0x00, 0xf0, 0x11, 0x00


	//----- nvinfo : EIATTR_KPARAM_INFO
	.align		4
.L_48:
        /*0138*/ 	.byte	0x04, 0x17
        /*013a*/ 	.short	(.L_50 - .L_49)
.L_49:
        /*013c*/ 	.word	0x00000000
        /*0140*/ 	.short	0x0007
        /*0142*/ 	.short	0x001c
        /*0144*/ 	.byte	0x00, 0xf0, 0x11, 0x00


	//----- nvinfo : EIATTR_KPARAM_INFO
	.align		4
.L_50:
        /*0148*/ 	.byte	0x04, 0x17
        /*014a*/ 	.short	(.L_52 - .L_51)
.L_51:
        /*014c*/ 	.word	0x00000000
        /*0150*/ 	.short	0x0006
        /*0152*/ 	.short	0x0018
        /*0154*/ 	.byte	0x00, 0xf0, 0x11, 0x00


	//----- nvinfo : EIATTR_KPARAM_INFO
	.align		4
.L_52:
        /*0158*/ 	.byte	0x04, 0x17
        /*015a*/ 	.short	(.L_54 - .L_53)
.L_53:
        /*015c*/ 	.word	0x00000000
        /*0160*/ 	.short	0x0005
        /*0162*/ 	.short	0x0014
        /*0164*/ 	.byte	0x00, 0xf0, 0x11, 0x00


	//----- nvinfo : EIATTR_KPARAM_INFO
	.align		4
.L_54:
        /*0168*/ 	.byte	0x04, 0x17
        /*016a*/ 	.short	(.L_56 - .L_55)
.L_55:
        /*016c*/ 	.word	0x00000000
        /*0170*/ 	.short	0x0004
        /*0172*/ 	.short	0x0010
        /*0174*/ 	.byte	0x00, 0xf0, 0x11, 0x00


	//----- nvinfo : EIATTR_KPARAM_INFO
	.align		4
.L_56:
        /*0178*/ 	.byte	0x04, 0x17
        /*017a*/ 	.short	(.L_58 - .L_57)
.L_57:
        /*017c*/ 	.word	0x00000000
        /*0180*/ 	.short	0x0003
        /*0182*/ 	.short	0x000c
        /*0184*/ 	.byte	0x00, 0xf0, 0x11, 0x00


	//----- nvinfo : EIATTR_KPARAM_INFO
	.align		4
.L_58:
        /*0188*/ 	.byte	0x04, 0x17
        /*018a*/ 	.short	(.L_60 - .L_59)
.L_59:
        /*018c*/ 	.word	0x00000000
        /*0190*/ 	.short	0x0002
        /*0192*/ 	.short	0x0008
        /*0194*/ 	.byte	0x00, 0xf0, 0x11, 0x00


	//----- nvinfo : EIATTR_KPARAM_INFO
	.align		4
.L_60:
        /*0198*/ 	.byte	0x04, 0x17
        /*019a*/ 	.short	(.L_62 - .L_61)
.L_61:
        /*019c*/ 	.word	0x00000000
        /*01a0*/ 	.short	0x0001
        /*01a2*/ 	.short	0x0004
        /*01a4*/ 	.byte	0x00, 0xf0, 0x11, 0x00


	//----- nvinfo : EIATTR_KPARAM_INFO
	.align		4
.L_62:
        /*01a8*/ 	.byte	0x04, 0x17
        /*01aa*/ 	.short	(.L_64 - .L_63)
.L_63:
        /*01ac*/ 	.word	0x00000000
        /*01b0*/ 	.short	0x0000
        /*01b2*/ 	.short	0x0000
        /*01b4*/ 	.byte	0x00, 0xf0, 0x11, 0x00


	//----- nvinfo : EIATTR_SPARSE_MMA_MASK
	.align		4
.L_64:
        /*01b8*/ 	.byte	0x03, 0x50
        /*01ba*/ 	.short	0x0000


	//----- nvinfo : EIATTR_MAXREG_COUNT
	.align		4
        /*01bc*/ 	.byte	0x03, 0x1b
        /*01be*/ 	.short	0x00ff


	//----- nvinfo : EIATTR_EXTERNS
	.align		4
        /*01c0*/ 	.byte	0x04, 0x0f
        /*01c2*/ 	.short	(.L_66 - .L_65)


	//   ....[0]....
	.align		4
.L_65:
        /*01c4*/ 	.word	index@(vprintf)


	//----- nvinfo : EIATTR_MERCURY_ISA_VERSION
	.align		4
.L_66:
        /*01c8*/ 	.byte	0x03, 0x5f
        /*01ca*/ 	.short	0x0101


	//----- nvinfo : EIATTR_VRC_CTA_INIT_COUNT
	.align		4
        /*01cc*/ 	.byte	0x02, 0x4a
	.zero		1
	.zero		1


	//----- nvinfo : EIATTR_SYSCALL_OFFSETS
	.align		4
        /*01d0*/ 	.byte	0x04, 0x46
        /*01d2*/ 	.short	(.L_68 - .L_67)


	//   ....[0]....
.L_67:
        /*01d4*/ 	.word	0x00001560


	//----- nvinfo : EIATTR_EXIT_INSTR_OFFSETS
	.align		4
.L_68:
        /*01d8*/ 	.byte	0x04, 0x1c
        /*01da*/ 	.short	(.L_70 - .L_69)


	//   ....[0]....
.L_69:
        /*01dc*/ 	.word	0x00001570


	//----- nvinfo : EIATTR_CRS_STACK_SIZE
	.align		4
.L_70:
        /*01e0*/ 	.byte	0x04, 0x1e
        /*01e2*/ 	.short	(.L_72 - .L_71)
.L_71:
        /*01e4*/ 	.word	0x00000000


	//----- nvinfo : EIATTR_CBANK_PARAM_SIZE
	.align		4
.L_72:
        /*01e8*/ 	.byte	0x03, 0x19
        /*01ea*/ 	.short	0x006c


	//----- nvinfo : EIATTR_PARAM_CBANK
	.align		4
        /*01ec*/ 	.byte	0x04, 0x0a
        /*01ee*/ 	.short	(.L_74 - .L_73)
	.align		4
.L_73:
        /*01f0*/ 	.word	index@(.nv.constant0._Z7computefifffffffffffffffffffffffff)
        /*01f4*/ 	.short	0x0380
        /*01f6*/ 	.short	0x006c


	//----- nvinfo : EIATTR_SW_WAR
	.align		4
.L_74:
        /*01f8*/ 	.byte	0x04, 0x36
        /*01fa*/ 	.short	(.L_76 - .L_75)
.L_75:
        /*01fc*/ 	.word	0x00000008
.L_76:


//--------------------- .nv.callgraph             --------------------------
	.section	.nv.callgraph,"",@"SHT_CUDA_CALLGRAPH"
	.align	4
	.sectionentsize	8
	.align		4
        /*0000*/ 	.word	0x00000000
	.align		4
        /*0004*/ 	.word	0xffffffff
	.align		4
        /*0008*/ 	.word	index@(_Z7computefifffffffffffffffffffffffff)
	.align		4
        /*000c*/ 	.word	index@(vprintf)
	.align		4
        /*0010*/ 	.word	0x00000000
	.align		4
        /*0014*/ 	.word	0xfffffffe
	.align		4
        /*0018*/ 	.word	0x00000000
	.align		4
        /*001c*/ 	.word	0xfffffffd
	.align		4
        /*0020*/ 	.word	0x00000000
	.align		4
        /*0024*/ 	.word	0xfffffffc


//--------------------- .nv.constant4             --------------------------
	.section	.nv.constant4,"a",@progbits
	.align	8
	.align		8
.nv.constant4:
        /*0000*/ 	.dword	vprintf
	.align		8
        /*0008*/ 	.dword	$str


//--------------------- .text._Z7computefifffffffffffffffffffffffff --------------------------
	.section	.text._Z7computefifffffffffffffffffffffffff,"ax",@progbits
	.align	128
        .global         _Z7computefifffffffffffffffffffffffff
        .type           _Z7computefifffffffffffffffffffffffff,@function
        .size           _Z7computefifffffffffffffffffffffffff,(.L_x_29 - _Z7computefifffffffffffffffffffffffff)
        .other          _Z7computefifffffffffffffffffffffffff,@"STO_CUDA_ENTRY STV_DEFAULT"
_Z7computefifffffffffffffffffffffffff:
.text._Z7computefifffffffffffffffffffffffff:
[----:B------:R-:W0:Y:S08]  /*0000*/  LDC R1, c[0x0][0x37c] ;  /* 0x0000df00ff017b82 */ /* 0x000e300000000800 */
[----:B------:R-:W1:Y:S01]  /*0010*/  LDC R8, c[0x0][0x388] ;  /* 0x0000e200ff087b82 */ /* 0x000e620000000800 */
[----:B------:R-:W-:Y:S01]  /*0020*/  HFMA2 R0, -RZ, RZ, 0, 4.64916229248046875e-06 ;  /* 0x0000004eff007431 */ /* 0x000fe200000001ff */
[----:B------:R-:W2:Y:S01]  /*0030*/  LDCU UR4, c[0x0][0x2f8] ;  /* 0x00005f00ff0477ac */ /* 0x000ea20008000800 */
[----:B------:R-:W-:-:S02]  /*0040*/  MOV R3, 0x7f800000 ;  /* 0x7f80000000037802 */ /* 0x000fc40000000f00 */
[----:B0-----:R-:W-:Y:S01]  /*0050*/  IADD3 R1, PT, PT, R1, -0x8, RZ ;  /* 0xfffffff801017810 */ /* 0x001fe20007ffe0ff */
[----:B------:R-:W0:Y:S01]  /*0060*/  LDCU UR5, c[0x0][0x2fc] ;  /* 0x00005f80ff0577ac */ /* 0x000e220008000800 */
[----:B------:R-:W3:Y:S01]  /*0070*/  LDCU UR6, c[0x0][0x380] ;  /* 0x00007000ff0677ac */ /* 0x000ee20008000800 */
[----:B------:R-:W-:-:S04]  /*0080*/  FFMA R0, -R3, R0, 1 ;  /* 0x3f80000003007423 */ /* 0x000fc80000000100 */
[----:B------:R-:W-:Y:S01]  /*0090*/  FFMA R0, R0, -R3, -INF ;  /* 0xff80000000007423 */ /* 0x000fe20000000803 */
[----:B--2---:R-:W-:Y:S01]  /*00a0*/  IADD3 R6, P1, PT, R1, UR4, RZ ;  /* 0x0000000401067c10 */ /* 0x004fe2000ff3e0ff */
[----:B-1----:R-:W1:Y:S02]  /*00b0*/  FCHK P0, R8, -1.0930128021733573153e-43 ;  /* 0x8000004e08007902 */ /* 0x002e640000000000 */
[----:B------:R-:W-:Y:S01]  /*00c0*/  FFMA R3, R0, R8, RZ ;  /* 0x0000000800037223 */ /* 0x000fe200000000ff */
[----:B0-----:R-:W-:-:S03]  /*00d0*/  IADD3.X R7, PT, PT, RZ, UR5, RZ, P1, !PT ;  /* 0x00000005ff077c10 */ /* 0x001fc60008ffe4ff */
[----:B------:R-:W-:-:S04]  /*00e0*/  FFMA R2, R3, 1.0930128021733573153e-43, R8 ;  /* 0x0000004e03027823 */ /* 0x000fc80000000008 */
[----:B------:R-:W-:Y:S01]  /*00f0*/  FFMA R4, R0, R2, R3 ;  /* 0x0000000200047223 */ /* 0x000fe20000000003 */
[----:B---3--:R-:W-:Y:S01]  /*0100*/  MOV R0, UR6 ;  /* 0x0000000600007c02 */ /* 0x008fe20008000f00 */
[----:B-1----:R-:W-:Y:S06]  /*0110*/  @!P0 BRA `(.L_x_0) ;  /* 0x0000000000148947 */ /* 0x002fec0003800000 */
[----:B------:R-:W0:Y:S01]  /*0120*/  LDC R3, c[0x0][0x388] ;  /* 0x0000e200ff037b82 */ /* 0x000e220000000800 */
[----:B------:R-:W-:Y:S02]  /*0130*/  MOV R2, 0x8000004e ;  /* 0x8000004e00027802 */ /* 0x000fe40000000f00 */
[----:B------:R-:W-:-:S07]  /*0140*/  MOV R10, 0x160 ;  /* 0x00000160000a7802 */ /* 0x000fce0000000f00 */
[----:B0-----:R-:W-:Y:S05]  /*0150*/  CALL.REL.NOINC `($__internal_0_$__cuda_sm3x_div_rn_noftz_f32_slowpath) ;  /* 0x0000001400087944 */ /* 0x001fea0003c00000 */
[----:B------:R-:W-:-:S07]  /*0160*/  MOV R4, R3 ;  /* 0x0000000300047202 */ /* 0x000fce0000000f00 */
.L_x_0:
[----:B------:R-:W0:Y:S01]  /*0170*/  LDC R5, c[0x0][0x38c] ;  /* 0x0000e300ff057b82 */ /* 0x000e220000000800 */
[----:B------:R-:W-:Y:S01]  /*0180*/  UMOV UR4, 0x1feb ;  /* 0x00001feb00047882 */ /* 0x000fe20000000000 */
[----:B------:R-:W-:Y:S01]  /*0190*/  FADD R4, R4, 1.875357734805902686e-41 ;  /* 0x0000344704047421 */ /* 0x000fe20000000000 */
[----:B------:R-:W-:Y:S01]  /*01a0*/  MOV R10, UR4 ;  /* 0x00000004000a7c02 */ /* 0x000fe20008000f00 */
[----:B0-----:R-:W0:Y:S08]  /*01b0*/  MUFU.RCP R2, R5 ;  /* 0x0000000500027308 */ /* 0x001e300000001000 */
[----:B------:R-:W1:Y:S01]  /*01c0*/  FCHK P0, R10, R5 ;  /* 0x000000050a007302 */ /* 0x000e620000000000 */
[----:B0-----:R-:W-:-:S04]  /*01d0*/  FFMA R3, R2, -R5, 1 ;  /* 0x3f80000002037423 */ /* 0x001fc80000000805 */
[----:B------:R-:W-:-:S04]  /*01e0*/  FFMA R2, R2, R3, R2 ;  /* 0x0000000302027223 */ /* 0x000fc80000000002 */
[----:B------:R-:W-:-:S04]  /*01f0*/  FFMA R3, R2, 1.1450009751998080287e-41, RZ ;  /* 0x00001feb02037823 */ /* 0x000fc800000000ff */
[----:B------:R-:W-:-:S04]  /*0200*/  FFMA R8, R3, -R5, 1.1450009751998080287e-41 ;  /* 0x00001feb03087423 */ /* 0x000fc80000000805 */
[----:B------:R-:W-:Y:S01]  /*0210*/  FFMA R3, R2, R8, R3 ;  /* 0x0000000802037223 */ /* 0x000fe20000000003 */
[----:B-1----:R-:W-:Y:S06]  /*0220*/  @!P0 BRA `(.L_x_1) ;  /* 0x0000000000108947 */ /* 0x002fec0003800000 */
[----:B------:R-:W0:Y:S01]  /*0230*/  LDC R2, c[0x0][0x38c] ;  /* 0x0000e300ff027b82 */ /* 0x000e220000000800 */
[----:B------:R-:W-:Y:S01]  /*0240*/  HFMA2 R3, -RZ, RZ, 0, 0.007732391357421875 ;  /* 0x00001febff037431 */ /* 0x000fe200000001ff */
[----:B------:R-:W-:-:S07]  /*0250*/  MOV R10, 0x270 ;  /* 0x00000270000a7802 */ /* 0x000fce0000000f00 */
[----:B0-----:R-:W-:Y:S05]  /*0260*/  CALL.REL.NOINC `($__internal_0_$__cuda_sm3x_div_rn_noftz_f32_slowpath) ;  /* 0x0000001000c47944 */ /* 0x001fea0003c00000 */
.L_x_1:
[C---:B------:R-:W-:Y:S01]  /*0270*/  FSETP.GEU.AND P0, PT, |R4|.reuse, |R3|, PT ;  /* 0x400000030400720b */ /* 0x040fe20003f0e200 */
[----:B------:R-:W-:-:S12]  /*0280*/  FADD R2, |R4|, -RZ ;  /* 0x800000ff04027221 */ /* 0x000fd80000000200 */
[----:B------:R-:W-:Y:S05]  /*0290*/  @!P0 BRA `(.L_x_2) ;  /* 0x0000000000ec8947 */ /* 0x000fea0003800000 */
[----:B------:R-:W-:-:S05]  /*02a0*/  FMUL R9, |R3|, 8388608 ;  /* 0x4b00000003097820 */ /* 0x000fca0000400200 */
[----:B------:R-:W-:-:S13]  /*02b0*/  FSETP.GTU.AND P0, PT, R2, R9, PT ;  /* 0x000000090200720b */ /* 0x000fda0003f0c000 */
[----:B------:R-:W-:Y:S05]  /*02c0*/  @P0 BRA `(.L_x_3) ;  /* 0x0000000000700947 */ /* 0x000fea0003800000 */
[C---:B------:R-:W-:Y:S01]  /*02d0*/  FMUL R8, |R3|.reuse, 16777216 ;  /* 0x4b80000003087820 */ /* 0x040fe20000400200 */
[C---:B------:R-:W-:Y:S01]  /*02e0*/  FSETP.GEU.AND P0, PT, |R3|.reuse, 1.175494350822287508e-38, PT ;  /* 0x008000000300780b */ /* 0x040fe20003f0e200 */
[----:B------:R-:W-:Y:S01]  /*02f0*/  FMUL R5, R2, 16777216 ;  /* 0x4b80000002057820 */ /* 0x000fe20000400000 */
[----:B------:R-:W-:Y:S02]  /*0300*/  FADD R9, |R3|, -RZ ;  /* 0x800000ff03097221 */ /* 0x000fe40000000200 */
[----:B------:R-:W-:Y:S02]  /*0310*/  FSEL R8, R8, |R3|, !P0 ;  /* 0x4000000308087208 */ /* 0x000fe40004000000 */
[----:B------:R-:W-:-:S04]  /*0320*/  FSEL R5, R5, R2, !P0 ;  /* 0x0000000205057208 */ /* 0x000fc80004000000 */
[----:B------:R-:W0:Y:S02]  /*0330*/  MUFU.RCP R8, R8 ;  /* 0x0000000800087308 */ /* 0x000e240000001000 */
[----:B0-----:R-:W-:-:S06]  /*0340*/  FMUL R5, R8, R5 ;  /* 0x0000000508057220 */ /* 0x001fcc0000400000 */
[----:B------:R-:W0:Y:S02]  /*0350*/  FRND.TRUNC R5, R5 ;  /* 0x0000000500057307 */ /* 0x000e24000020d000 */
[----:B0-----:R-:W-:-:S05]  /*0360*/  FFMA R10, R5, -|R3|, R2 ;  /* 0xc0000003050a7223 */ /* 0x001fca0000000002 */
[----:B------:R-:W-:-:S13]  /*0370*/  ISETP.GE.U32.AND P0, PT, R10, R9, PT ;  /* 0x000000090a00720c */ /* 0x000fda0003f06070 */
[----:B------:R-:W-:Y:S05]  /*0380*/  @!P0 BRA `(.L_x_4) ;  /* 0x0000000000388947 */ /* 0x000fea0003800000 */
[----:B------:R-:W-:-:S04]  /*0390*/  ISETP.GE.U32.AND P0, PT, R10, -0x7fffffff, PT ;  /* 0x800000010a00780c */ /* 0x000fc80003f06070 */
[----:B------:R-:W-:-:S09]  /*03a0*/  FSETP.GEU.OR P1, PT, R10, -|R3|, !P0 ;  /* 0xc00000030a00720b */ /* 0x000fd2000472e400 */
[----:B------:R-:W-:-:S04]  /*03b0*/  @P0 FADD R8, R5, -1 ;  /* 0xbf80000005080421 */ /* 0x000fc80000000000 */
[----:B------:R-:W-:-:S05]  /*03c0*/  @!P1 FADD R8, R8, -1 ;  /* 0xbf80000008089421 */ /* 0x000fca0000000000 */
[----:B------:R-:W-:Y:S01]  /*03d0*/  @P0 MOV R5, R8 ;  /* 0x0000000800050202 */ /* 0x000fe20000000f00 */
[----:B------:R-:W-:Y:S06]  /*03e0*/  @P0 BRA `(.L_x_4) ;  /* 0x0000000000200947 */ /* 0x000fec0003800000 */
[----:B------:R-:W-:Y:S01]  /*03f0*/  FADD R8, |R3|, |R3| ;  /* 0x4000000303087221 */ /* 0x000fe20000000200 */
[----:B------:R-:W-:-:S04]  /*0400*/  FADD R5, R5, 1 ;  /* 0x3f80000005057421 */ /* 0x000fc80000000000 */
[----:B------:R-:W-:-:S13]  /*0410*/  FSETP.GE.AND P0, PT, R10, R8, PT ;  /* 0x000000080a00720b */ /* 0x000fda0003f06000 */
[----:B------:R-:W-:-:S05]  /*0420*/  @P0 FFMA R8, |R3|, -3, R10 ;  /* 0xc040000003080823 */ /* 0x000fca000000020a */
[----:B------:R-:W-:Y:S01]  /*0430*/  FSETP.GE.AND P1, PT, R8, RZ, P0 ;  /* 0x000000ff0800720b */ /* 0x000fe20000726000 */
[----:B------:R-:W-:-:S12]  /*0440*/  @P0 FADD R8, R5, 1 ;  /* 0x3f80000005080421 */ /* 0x000fd80000000000 */
[----:B------:R-:W-:-:S05]  /*0450*/  @P1 FADD R8, R8, 1 ;  /* 0x3f80000008081421 */ /* 0x000fca0000000000 */
[----:B------:R-:W-:-:S07]  /*0460*/  @P0 MOV R5, R8 ;  /* 0x0000000800050202 */ /* 0x000fce0000000f00 */
.L_x_4:
[----:B------:R-:W-:Y:S01]  /*0470*/  FFMA R2, R5, -|R3|, R2 ;  /* 0xc000000305027223 */ /* 0x000fe20000000002 */
[----:B------:R-:W-:Y:S06]  /*0480*/  BRA `(.L_x_2) ;  /* 0x0000000000707947 */ /* 0x000fec0003800000 */
.L_x_3:
[----:B------:R-:W-:Y:S02]  /*0490*/  LOP3.LUT R11, R9, 0xff800000, RZ, 0xc0, !PT ;  /* 0xff800000090b7812 */ /* 0x000fe400078ec0ff */
[C---:B------:R-:W-:Y:S02]  /*04a0*/  ISETP.GT.U32.AND P0, PT, R2.reuse, 0x7f7fffff, PT ;  /* 0x7f7fffff0200780c */ /* 0x040fe40003f04070 */
[C---:B------:R-:W-:Y:S02]  /*04b0*/  IADD3 R5, PT, PT, R2.reuse, 0xb800000, -R11 ;  /* 0x0b80000002057810 */ /* 0x040fe40007ffe80b */
[----:B------:R-:W-:Y:S02]  /*04c0*/  FSETP.GT.AND P2, PT, |R3|, RZ, PT ;  /* 0x000000ff0300720b */ /* 0x000fe40003f44200 */
[----:B------:R-:W-:Y:S02]  /*04d0*/  LOP3.LUT P1, R5, R5, 0xff800000, RZ, 0xc0, !PT ;  /* 0xff80000005057812 */ /* 0x000fe4000782c0ff */
[----:B------:R-:W-:-:S02]  /*04e0*/  LOP3.LUT R2, R2, 0x7fffff, RZ, 0xc0, !PT ;  /* 0x007fffff02027812 */ /* 0x000fc400078ec0ff */
[----:B------:R-:W-:Y:S02]  /*04f0*/  FSEL R3, R11, +QNAN , !P0 ;  /* 0x7fffffff0b037808 */ /* 0x000fe40004000000 */
[----:B------:R-:W-:Y:S02]  /*0500*/  LOP3.LUT R2, R2, 0x3f800000, RZ, 0xfc, !PT ;  /* 0x3f80000002027812 */ /* 0x000fe400078efcff */
[----:B------:R-:W-:-:S05]  /*0510*/  FSEL R10, R3, +QNAN , P2 ;  /* 0x7fffffff030a7808 */ /* 0x000fca0001000000 */
[----:B------:R-:W-:Y:S05]  /*0520*/  @!P1 BRA `(.L_x_5) ;  /* 0x0000000000409947 */ /* 0x000fea0003800000 */
[----:B------:R-:W-:-:S04]  /*0530*/  LOP3.LUT R3, R9, 0x7fffff, RZ, 0xc0, !PT ;  /* 0x007fffff09037812 */ /* 0x000fc800078ec0ff */
[----:B------:R-:W-:-:S04]  /*0540*/  LOP3.LUT R11, R3, 0x3f800000, RZ, 0xfc, !PT ;  /* 0x3f800000030b7812 */ /* 0x000fc800078efcff */
[----:B------:R0:W1:Y:S03]  /*0550*/  MUFU.RCP R12, R11 ;  /* 0x0000000b000c7308 */ /* 0x0000660000001000 */
.L_x_6:
[----:B------:R-:W-:-:S04]  /*0560*/  VIMNMX.U32 R3, PT, PT, R5, 0xb800000, PT ;  /* 0x0b80000005037848 */ /* 0x000fc80003fe0000 */
[C---:B------:R-:W-:Y:S02]  /*0570*/  IADD3 R2, PT, PT, R3.reuse, R2, RZ ;  /* 0x0000000203027210 */ /* 0x040fe40007ffe0ff */
[----:B------:R-:W-:-:S03]  /*0580*/  IADD3 R5, PT, PT, -R3, R5, RZ ;  /* 0x0000000503057210 */ /* 0x000fc60007ffe1ff */
[----:B-1----:R-:W-:Y:S01]  /*0590*/  FMUL R9, R12, R2 ;  /* 0x000000020c097220 */ /* 0x002fe20000400000 */
[----:B------:R-:W-:-:S03]  /*05a0*/  ISETP.NE.AND P1, PT, R5, RZ, PT ;  /* 0x000000ff0500720c */ /* 0x000fc60003f25270 */
[----:B------:R-:W-:-:S04]  /*05b0*/  FFMA R8, -R11, R9, R2 ;  /* 0x000000090b087223 */ /* 0x000fc80000000102 */
[----:B------:R-:W-:-:S04]  /*05c0*/  FFMA R9, R12, R8, R9 ;  /* 0x000000080c097223 */ /* 0x000fc80000000009 */
[----:B------:R-:W-:-:S04]  /*05d0*/  FFMA R8, -R11, R9, R2 ;  /* 0x000000090b087223 */ /* 0x000fc80000000102 */
[----:B------:R-:W-:-:S04]  /*05e0*/  FFMA.RZ R8, R12, R8, R9 ;  /* 0x000000080c087223 */ /* 0x000fc8000000c009 */
[----:B------:R-:W1:Y:S02]  /*05f0*/  FRND.TRUNC R9, R8 ;  /* 0x0000000800097307 */ /* 0x000e64000020d000 */
[----:B-1----:R-:W-:-:S05]  /*0600*/  FFMA R2, -R11, R9, R2 ;  /* 0x000000090b027223 */ /* 0x002fca0000000102 */
[----:B------:R-:W-:-:S13]  /*0610*/  ISETP.NE.AND P0, PT, R2, RZ, PT ;  /* 0x000000ff0200720c */ /* 0x000fda0003f05270 */
[----:B------:R-:W-:Y:S05]  /*0620*/  @P0 BRA P1, `(.L_x_6) ;  /* 0xfffffffc00cc0947 */ /* 0x000fea000083ffff */
.L_x_5:
[----:B------:R-:W-:-:S04]  /*0630*/  FMUL R3, R2, 1.1920928955078125e-07 ;  /* 0x3400000002037820 */ /* 0x000fc80000400000 */
[----:B------:R-:W-:-:S07]  /*0640*/  FMUL R2, R10, R3 ;  /* 0x000000030a027220 */ /* 0x000fce0000400000 */
.L_x_2:
[C---:B------:R-:W-:Y:S02]  /*0650*/  FSETP.NAN.AND P0, PT, |R2|.reuse, |R2|, PT ;  /* 0x400000020200720b */ /* 0x040fe40003f08200 */
[----:B------:R-:W-:-:S04]  /*0660*/  LOP3.LUT R3, R2, 0x80000000, R4, 0xb8, !PT ;  /* 0x8000000002037812 */ /* 0x000fc800078eb804 */
[----:B------:R-:W-:-:S04]  /*0670*/  FSEL R2, R2, R3, P0 ;  /* 0x0000000302027208 */ /* 0x000fc80000000000 */
[----:B------:R-:W1:Y:S08]  /*0680*/  MUFU.RCP R3, R2 ;  /* 0x0000000200037308 */ /* 0x000e700000001000 */
[----:B------:R-:W2:Y:S01]  /*0690*/  FCHK P0, -RZ, R2 ;  /* 0x00000002ff007302 */ /* 0x000ea20000000100 */
[----:B-1----:R-:W-:-:S04]  /*06a0*/  FFMA R4, -R2, R3, 1 ;  /* 0x3f80000002047423 */ /* 0x002fc80000000103 */
[----:B------:R-:W-:-:S04]  /*06b0*/  FFMA R4, R3, R4, R3 ;  /* 0x0000000403047223 */ /* 0x000fc80000000003 */
[----:B------:R-:W-:-:S04]  /*06c0*/  FFMA R3, -RZ, R4, RZ ;  /* 0x00000004ff037223 */ /* 0x000fc800000001ff */
[----:B------:R-:W-:-:S04]  /*06d0*/  FFMA R5, -R2, R3, -RZ ;  /* 0x0000000302057223 */ /* 0x000fc800000009ff */
[----:B------:R-:W-:Y:S01]  /*06e0*/  FFMA R3, R4, R5, R3 ;  /* 0x0000000504037223 */ /* 0x000fe20000000003 */
[----:B--2---:R-:W-:Y:S06]  /*06f0*/  @!P0 BRA `(.L_x_7) ;  /* 0x00000000000c8947 */ /* 0x004fec0003800000 */
[----:B------:R-:W-:Y:S01]  /*0700*/  HFMA2 R3, -RZ, RZ, -0.0 , 0 ;  /* 0x80000000ff037431 */ /* 0x000fe200000001ff */
[----:B------:R-:W-:-:S07]  /*0710*/  MOV R10, 0x730 ;  /* 0x00000730000a7802 */ /* 0x000fce0000000f00 */
[----:B0-----:R-:W-:Y:S05]  /*0720*/  CALL.REL.NOINC `($__internal_0_$__cuda_sm3x_div_rn_noftz_f32_slowpath) ;  /* 0x0000000c00947944 */ /* 0x001fea0003c00000 */
.L_x_7:
[----:B------:R-:W1:Y:S02]  /*0730*/  LDCU UR4, c[0x0][0x380] ;  /* 0x00007000ff0477ac */ /* 0x000e640008000800 */
[----:B-1----:R-:W-:-:S13]  /*0740*/  FSETP.GT.AND P0, PT, R3, UR4, PT ;  /* 0x0000000403007c0b */ /* 0x002fda000bf04000 */
[----:B------:R-:W-:Y:S05]  /*0750*/  @!P0 BRA `(.L_x_8) ;  /* 0x0000000c00608947 */ /* 0x000fea0003800000 */
[----:B------:R-:W1:Y:S01]  /*0760*/  MUFU.RSQ R0, -6.30749981280952541145e+24 ;  /* 0xe8a6f54800007908 */ /* 0x000e620000001400 */
[----:B------:R-:W-:Y:S01]  /*0770*/  MOV R5, 0x3d4dd2f7 ;  /* 0x3d4dd2f700057802 */ /* 0x000fe20000000f00 */
[----:B------:R-:W0:Y:S01]  /*0780*/  LDCU UR4, c[0x0][0x398] ;  /* 0x00007300ff0477ac */ /* 0x000e220008000800 */
[----:B------:R-:W2:Y:S01]  /*0790*/  LDC.64 R8, c[0x0][0x390] ;  /* 0x0000e400ff087b82 */ /* 0x000ea20000000a00 */
[C---:B-1----:R-:W-:Y:S01]  /*07a0*/  FMUL R2, R0.reuse, -6.30749981280952541145e+24 ;  /* 0xe8a6f54800027820 */ /* 0x042fe20000400000 */
[----:B------:R-:W-:Y:S01]  /*07b0*/  FMUL R3, R0, 0.5 ;  /* 0x3f00000000037820 */ /* 0x000fe20000400000 */
[----:B0-----:R-:W-:-:S03]  /*07c0*/  MOV R11, UR4 ;  /* 0x00000004000b7c02 */ /* 0x001fc60008000f00 */
[----:B------:R-:W-:-:S04]  /*07d0*/  FFMA R3, -R2, R3, 0.5 ;  /* 0x3f00000002037423 */ /* 0x000fc80000000103 */
[----:B------:R-:W-:Y:S01]  /*07e0*/  FFMA R3, R2, R3, R2 ;  /* 0x0000000302037223 */ /* 0x000fe20000000002 */
[----:B--2---:R-:W-:-:S03]  /*07f0*/  FADD R4, R8, 0.075929053127765655518 ;  /* 0x3d9b80b108047421 */ /* 0x004fc60000000000 */
[----:B------:R-:W-:Y:S01]  /*0800*/  FMUL R0, R3, R3 ;  /* 0x0000000303007220 */ /* 0x000fe20000400000 */
[----:B------:R-:W-:-:S03]  /*0810*/  FMUL R4, R4, R9 ;  /* 0x0000000904047220 */ /* 0x000fc60000400000 */
[----:B------:R-:W-:-:S04]  /*0820*/  FFMA R5, R0, R5, 0.018773360177874565125 ;  /* 0x3c99ca9700057423 */ /* 0x000fc80000000005 */
[----:B------:R-:W-:-:S04]  /*0830*/  FFMA R5, R0, R5, 0.046769052743911743164 ;  /* 0x3d3f90e800057423 */ /* 0x000fc80000000005 */
[----:B------:R-:W-:-:S04]  /*0840*/  FFMA R5, R0, R5, 0.074823014438152313232 ;  /* 0x3d993ccf00057423 */ /* 0x000fc80000000005 */
[----:B------:R-:W-:-:S04]  /*0850*/  FFMA R5, R0, R5, 0.16667181253433227539 ;  /* 0x3e2aac0400057423 */ /* 0x000fc80000000005 */
[----:B------:R-:W-:-:S04]  /*0860*/  FMUL R0, R0, R5 ;  /* 0x0000000500007220 */ /* 0x000fc80000400000 */
[----:B------:R-:W-:Y:S01]  /*0870*/  FFMA R0, R3, R0, R3 ;  /* 0x0000000003007223 */ /* 0x000fe20000000003 */
[----:B------:R-:W-:-:S03]  /*0880*/  HFMA2 R3, -RZ, RZ, 1.9599609375, 20144 ;  /* 0x3fd774ebff037431 */ /* 0x000fc600000001ff */
[----:B------:R-:W-:-:S04]  /*0890*/  FMUL R0, R0, -2 ;  /* 0xc000000000007820 */ /* 0x000fc80000400000 */
[----:B------:R-:W-:-:S05]  /*08a0*/  FFMA R0, R3, 0.93318945169448852539, R0 ;  /* 0x3f6ee58103007823 */ /* 0x000fca0000000000 */
[----:B------:R-:W-:-:S04]  /*08b0*/  FSETP.NAN.AND P0, PT, R0, R0, PT ;  /* 0x000000000000720b */ /* 0x000fc80003f08000 */
[----:B------:R-:W-:-:S04]  /*08c0*/  FSEL R2, -|R0|, R0, !P0 ;  /* 0x0000000000027208 */ /* 0x000fc80004000300 */
[----:B------:R-:W0:Y:S08]  /*08d0*/  MUFU.RCP R3, R2 ;  /* 0x0000000200037308 */ /* 0x000e300000001000 */
[----:B------:R-:W1:Y:S01]  /*08e0*/  FCHK P0, R11, R2 ;  /* 0x000000020b007302 */ /* 0x000e620000000000 */
[----:B0-----:R-:W-:-:S04]  /*08f0*/  FFMA R0, -R2, R3, 1 ;  /* 0x3f80000002007423 */ /* 0x001fc80000000103 */
[----:B------:R-:W-:-:S04]  /*0900*/  FFMA R0, R3, R0, R3 ;  /* 0x0000000003007223 */ /* 0x000fc80000000003 */
[----:B------:R-:W-:-:S04]  /*0910*/  FFMA R3, R0, UR4, RZ ;  /* 0x0000000400037c23 */ /* 0x000fc800080000ff */
[----:B------:R-:W-:-:S04]  /*0920*/  FFMA R5, -R2, R3, UR4 ;  /* 0x0000000402057e23 */ /* 0x000fc80008000103 */
[----:B------:R-:W-:Y:S01]  /*0930*/  FFMA R3, R0, R5, R3 ;  /* 0x0000000500037223 */ /* 0x000fe20000000003 */
[----:B-1----:R-:W-:Y:S06]  /*0940*/  @!P0 BRA `(.L_x_9) ;  /* 0x00000000000c8947 */ /* 0x002fec0003800000 */
[----:B------:R-:W0:Y:S01]  /*0950*/  LDC R3, c[0x0][0x398] ;  /* 0x0000e600ff037b82 */ /* 0x000e220000000800 */
[----:B------:R-:W-:-:S07]  /*0960*/  MOV R10, 0x980 ;  /* 0x00000980000a7802 */ /* 0x000fce0000000f00 */
[----:B0-----:R-:W-:Y:S05]  /*0970*/  CALL.REL.NOINC `($__internal_0_$__cuda_sm3x_div_rn_noftz_f32_slowpath) ;  /* 0x0000000c00007944 */ /* 0x001fea0003c00000 */
.L_x_9:
[----:B------:R-:W0:Y:S01]  /*0980*/  LDCU.64 UR4, c[0x0][0x380] ;  /* 0x00007000ff0477ac */ /* 0x000e220008000a00 */
[----:B------:R-:W1:Y:S01]  /*0990*/  LDC R0, c[0x0][0x39c] ;  /* 0x0000e700ff007b82 */ /* 0x000e620000000800 */
[----:B0-----:R-:W-:Y:S01]  /*09a0*/  UISETP.GE.AND UP0, UPT, UR5, 0x1, UPT ;  /* 0x000000010500788c */ /* 0x001fe2000bf06270 */
[----:B------:R-:W-:Y:S01]  /*09b0*/  FFMA R3, R4, R3, UR4 ;  /* 0x0000000404037e23 */ /* 0x000fe20008000003 */
[----:B-1----:R-:W-:-:S04]  /*09c0*/  FADD R0, R0, 1.8671000507346999819e-24 ;  /* 0x181075ba00007421 */ /* 0x002fc80000000000 */
[----:B------:R-:W-:-:S03]  /*09d0*/  FADD R0, R3, R0 ;  /* 0x0000000003007221 */ /* 0x000fc60000000000 */
[----:B------:R-:W-:Y:S05]  /*09e0*/  BRA.U !UP0, `(.L_x_10) ;  /* 0x0000000508747547 */ /* 0x000fea000b800000 */
[----:B------:R-:W0:Y:S02]  /*09f0*/  LDC.64 R8, c[0x0][0x3a0] ;  /* 0x0000e800ff087b82 */ /* 0x000e240000000a00 */
[----:B0-----:R-:W0:Y:S08]  /*0a00*/  MUFU.RCP R0, R9 ;  /* 0x0000000900007308 */ /* 0x001e300000001000 */
[----:B------:R-:W1:Y:S01]  /*0a10*/  FCHK P0, R8, R9 ;  /* 0x0000000908007302 */ /* 0x000e620000000000 */
[----:B0-----:R-:W-:-:S04]  /*0a20*/  FFMA R3, R0, -R9, 1 ;  /* 0x3f80000000037423 */ /* 0x001fc80000000809 */
[----:B------:R-:W-:-:S04]  /*0a30*/  FFMA R3, R0, R3, R0 ;  /* 0x0000000300037223 */ /* 0x000fc80000000000 */
[----:B------:R-:W-:-:S04]  /*0a40*/  FFMA R5, R3, R8, RZ ;  /* 0x0000000803057223 */ /* 0x000fc800000000ff */
[----:B------:R-:W-:-:S04]  /*0a50*/  FFMA R0, R5, -R9, R8 ;  /* 0x8000000905007223 */ /* 0x000fc80000000008 */
[----:B------:R-:W-:Y:S01]  /*0a60*/  FFMA R0, R3, R0, R5 ;  /* 0x0000000003007223 */ /* 0x000fe20000000005 */
[----:B-1----:R-:W-:Y:S06]  /*0a70*/  @!P0 BRA `(.L_x_11) ;  /* 0x0000000000148947 */ /* 0x002fec0003800000 */
[----:B------:R-:W0:Y:S01]  /*0a80*/  LDC R3, c[0x0][0x3a0] ;  /* 0x0000e800ff037b82 */ /* 0x000e220000000800 */
[----:B------:R-:W-:-:S07]  /*0a90*/  MOV R10, 0xac0 ;  /* 0x00000ac0000a7802 */ /* 0x000fce0000000f00 */
[----:B------:R-:W1:Y:S02]  /*0aa0*/  LDC R2, c[0x0][0x3a4] ;  /* 0x0000e900ff027b82 */ /* 0x000e640000000800 */
[----:B01----:R-:W-:Y:S05]  /*0ab0*/  CALL.REL.NOINC `($__internal_0_$__cuda_sm3x_div_rn_noftz_f32_slowpath) ;  /* 0x0000000800b07944 */ /* 0x003fea0003c00000 */
[----:B------:R-:W-:-:S07]  /*0ac0*/  MOV R0, R3 ;  /* 0x0000000300007202 */ /* 0x000fce0000000f00 */
.L_x_11:
[----:B------:R-:W-:Y:S01]  /*0ad0*/  MOV R13, R0 ;  /* 0x00000000000d7202 */ /* 0x000fe20000000f00 */
[----:B------:R-:W-:Y:S01]  /*0ae0*/  HFMA2 R3, -RZ, RZ, 1.5048828125, 33.21875 ;  /* 0x3e055027ff037431 */ /* 0x000fe200000001ff */
[----:B------:R-:W0:Y:S02]  /*0af0*/  LDC.64 R4, c[0x0][0x3a8] ;  /* 0x0000ea00ff047b82 */ /* 0x000e240000000a00 */
[----:B------:R-:W-:-:S13]  /*0b00*/  FSETP.GEU.AND P0, PT, R13, 1.175494350822287508e-38, PT ;  /* 0x008000000d00780b */ /* 0x000fda0003f0e000 */
[----:B------:R-:W-:-:S05]  /*0b10*/  @!P0 FMUL R13, R13, 8388608 ;  /* 0x4b0000000d0d8820 */ /* 0x000fca0000400000 */
[C---:B------:R-:W-:Y:S02]  /*0b20*/  IADD3 R0, PT, PT, R13.reuse, -0x3f2aaaab, RZ ;  /* 0xc0d555550d007810 */ /* 0x040fe40007ffe0ff */
[C---:B------:R-:W-:Y:S02]  /*0b30*/  FSETP.NEU.AND P1, PT, R13.reuse, RZ, PT ;  /* 0x000000ff0d00720b */ /* 0x040fe40003f2d000 */
[----:B------:R-:W-:Y:S01]  /*0b40*/  LOP3.LUT R2, R0, 0xff800000, RZ, 0xc0, !PT ;  /* 0xff80000000027812 */ /* 0x000fe200078ec0ff */
[----:B0-----:R-:W0:Y:S03]  /*0b50*/  MUFU.RCP R10, R5 ;  /* 0x00000005000a7308 */ /* 0x001e260000001000 */
[----:B------:R-:W-:-:S05]  /*0b60*/  IADD3 R0, PT, PT, R13, -R2, RZ ;  /* 0x800000020d007210 */ /* 0x000fca0007ffe0ff */
[----:B------:R-:W-:Y:S01]  /*0b70*/  FADD R8, R0, -1 ;  /* 0xbf80000000087421 */ /* 0x000fe20000000000 */
[----:B------:R-:W-:Y:S02]  /*0b80*/  FSEL R0, RZ, -23, P0 ;  /* 0xc1b80000ff007808 */ /* 0x000fe40000000000 */
[----:B------:R-:W-:Y:S01]  /*0b90*/  ISETP.GT.U32.AND P0, PT, R13, 0x7f7fffff, PT ;  /* 0x7f7fffff0d00780c */ /* 0x000fe20003f04070 */
[----:B------:R-:W-:-:S04]  /*0ba0*/  FFMA R3, R8, -R3, 0.14084610342979431152 ;  /* 0x3e1039f608037423 */ /* 0x000fc80000000803 */
[----:B------:R-:W-:Y:S01]  /*0bb0*/  FFMA R3, R8, R3, -0.12148627638816833496 ;  /* 0xbdf8cdcc08037423 */ /* 0x000fe20000000003 */
[----:B0-----:R-:W-:-:S03]  /*0bc0*/  FFMA R11, R10, -R5, 1 ;  /* 0x3f8000000a0b7423 */ /* 0x001fc60000000805 */
[----:B------:R-:W-:-:S04]  /*0bd0*/  FFMA R3, R8, R3, 0.13980610668659210205 ;  /* 0x3e0f295508037423 */ /* 0x000fc80000000003 */
[----:B------:R-:W-:-:S04]  /*0be0*/  FFMA R3, R8, R3, -0.16684235632419586182 ;  /* 0xbe2ad8b908037423 */ /* 0x000fc80000000003 */
[----:B------:R-:W-:-:S04]  /*0bf0*/  FFMA R3, R8, R3, 0.20012299716472625732 ;  /* 0x3e4ced0b08037423 */ /* 0x000fc80000000003 */
[----:B------:R-:W-:-:S04]  /*0c00*/  FFMA R3, R8, R3, -0.24999669194221496582 ;  /* 0xbe7fff2208037423 */ /* 0x000fc80000000003 */
[----:B------:R-:W-:-:S04]  /*0c10*/  FFMA R3, R8, R3, 0.33333182334899902344 ;  /* 0x3eaaaa7808037423 */ /* 0x000fc80000000003 */
[----:B------:R-:W-:Y:S01]  /*0c20*/  FFMA R9, R8, R3, -0.5 ;  /* 0xbf00000008097423 */ /* 0x000fe20000000003 */
[----:B------:R-:W-:-:S03]  /*0c30*/  I2FP.F32.S32 R3, R2 ;  /* 0x0000000200037245 */ /* 0x000fc60000201400 */
[----:B------:R-:W-:Y:S02]  /*0c40*/  FMUL R9, R8, R9 ;  /* 0x0000000908097220 */ /* 0x000fe40000400000 */
[----:B------:R-:W-:Y:S01]  /*0c50*/  FFMA R0, R3, 1.1920928955078125e-07, R0 ;  /* 0x3400000003007823 */ /* 0x000fe20000000000 */
[----:B------:R-:W-:Y:S01]  /*0c60*/  FFMA R3, R10, R11, R10 ;  /* 0x0000000b0a037223 */ /* 0x000fe2000000000a */
[----:B------:R-:W-:Y:S01]  /*0c70*/  FFMA R9, R8, R9, R8 ;  /* 0x0000000908097223 */ /* 0x000fe20000000008 */
[----:B------:R-:W-:Y:S02]  /*0c80*/  MOV R8, 0x7f800000 ;  /* 0x7f80000000087802 */ /* 0x000fe40000000f00 */
[----:B------:R-:W-:Y:S01]  /*0c90*/  FFMA R2, R3, R4, RZ ;  /* 0x0000000403027223 */ /* 0x000fe200000000ff */
[----:B------:R-:W-:Y:S02]  /*0ca0*/  FFMA R0, R0, 0.69314718246459960938, R9 ;  /* 0x3f31721800007823 */ /* 0x000fe40000000009 */
[----:B------:R-:W-:Y:S01]  /*0cb0*/  @P0 FFMA R0, R13, R8, +INF ;  /* 0x7f8000000d000423 */ /* 0x000fe20000000008 */
[----:B------:R-:W0:Y:S01]  /*0cc0*/  FCHK P0, R4, R5 ;  /* 0x0000000504007302 */ /* 0x000e220000000000 */
[----:B------:R-:W-:-:S02]  /*0cd0*/  FFMA R8, R2, -R5, R4 ;  /* 0x8000000502087223 */ /* 0x000fc40000000004 */
[----:B------:R-:W-:Y:S02]  /*0ce0*/  FMUL R0, R0, 0.43429449200630187988 ;  /* 0x3ede5bd900007820 */ /* 0x000fe40000400000 */
[----:B------:R-:W-:-:S03]  /*0cf0*/  FFMA R3, R3, R8, R2 ;  /* 0x0000000803037223 */ /* 0x000fc60000000002 */
[----:B------:R-:W-:Y:S01]  /*0d00*/  FSEL R8, R0, -INF , P1 ;  /* 0xff80000000087808 */ /* 0x000fe20000800000 */
[----:B0-----:R-:W-:Y:S06]  /*0d10*/  @!P0 BRA `(.L_x_12) ;  /* 0x0000000000108947 */ /* 0x001fec0003800000 */
[----:B------:R-:W0:Y:S01]  /*0d20*/  LDC R3, c[0x0][0x3a8] ;  /* 0x0000ea00ff037b82 */ /* 0x000e220000000800 */
[----:B------:R-:W-:-:S07]  /*0d30*/  MOV R10, 0xd60 ;  /* 0x00000d60000a7802 */ /* 0x000fce0000000f00 */
[----:B------:R-:W1:Y:S02]  /*0d40*/  LDC R2, c[0x0][0x3ac] ;  /* 0x0000eb00ff027b82 */ /* 0x000e640000000800 */
[----:B01----:R-:W-:Y:S05]  /*0d50*/  CALL.REL.NOINC `($__internal_0_$__cuda_sm3x_div_rn_noftz_f32_slowpath) ;  /* 0x0000000800087944 */ /* 0x003fea0003c00000 */
.L_x_12:
[----:B------:R-:W-:Y:S01]  /*0d60*/  MOV R5, 0x7f800000 ;  /* 0x7f80000000057802 */ /* 0x000fe20000000f00 */
[----:B------:R-:W0:Y:S04]  /*0d70*/  FCHK P0, R3, -RZ ;  /* 0x800000ff03007302 */ /* 0x000e280000000000 */
[----:B------:R-:W-:-:S04]  /*0d80*/  FFMA R0, RZ, -R5, 1 ;  /* 0x3f800000ff007423 */ /* 0x000fc80000000805 */
[----:B------:R-:W-:-:S04]  /*0d90*/  FFMA R0, R0, -R5, -INF ;  /* 0xff80000000007423 */ /* 0x000fc80000000805 */
[----:B------:R-:W-:-:S04]  /*0da0*/  FFMA R2, R0, R3, RZ ;  /* 0x0000000300027223 */ /* 0x000fc800000000ff */
[----:B------:R-:W-:-:S04]  /*0db0*/  FFMA R5, RZ, R2, R3 ;  /* 0x00000002ff057223 */ /* 0x000fc80000000003 */
[----:B------:R-:W-:Y:S01]  /*0dc0*/  FFMA R0, R0, R5, R2 ;  /* 0x0000000500007223 */ /* 0x000fe20000000002 */
[----:B0-----:R-:W-:Y:S06]  /*0dd0*/  @!P0 BRA `(.L_x_13) ;  /* 0x0000000000108947 */ /* 0x001fec0003800000 */
[----:B------:R-:W-:Y:S01]  /*0de0*/  HFMA2 R2, -RZ, RZ, -0.0 , 0 ;  /* 0x80000000ff027431 */ /* 0x000fe200000001ff */
[----:B------:R-:W-:-:S07]  /*0df0*/  MOV R10, 0xe10 ;  /* 0x00000e10000a7802 */ /* 0x000fce0000000f00 */
[----:B------:R-:W-:Y:S05]  /*0e00*/  CALL.REL.NOINC `($__internal_0_$__cuda_sm3x_div_rn_noftz_f32_slowpath) ;  /* 0x0000000400dc7944 */ /* 0x000fea0003c00000 */
[----:B------:R-:W-:-:S07]  /*0e10*/  MOV R0, R3 ;  /* 0x0000000300007202 */ /* 0x000fce0000000f00 */
.L_x_13:
[C---:B------:R-:W-:Y:S01]  /*0e20*/  FMUL R2, |R0|.reuse, 1.4426950216293334961 ;  /* 0x3fb8aa3b00027820 */ /* 0x040fe20000400200 */
[----:B------:R-:W-:Y:S01]  /*0e30*/  HFMA2 R3, -RZ, RZ, 3.4921875, 0 ;  /* 0x42fc0000ff037431 */ /* 0x000fe200000001ff */
[----:B------:R-:W-:Y:S01]  /*0e40*/  MOV R10, 0x363d0ada ;  /* 0x363d0ada000a7802 */ /* 0x000fe20000000f00 */
[----:B------:R-:W-:-:S03]  /*0e50*/  FMUL R9, R0, R0 ;  /* 0x0000000000097220 */ /* 0x000fc60000400000 */
[----:B------:R-:W0:Y:S01]  /*0e60*/  FRND.TRUNC R2, R2 ;  /* 0x0000000200027307 */ /* 0x000e22000020d000 */
[----:B------:R-:W-:-:S04]  /*0e70*/  FFMA R10, R9, R10, 0.00019836159481201320887 ;  /* 0x394fff49090a7423 */ /* 0x000fc8000000000a */
[----:B------:R-:W-:-:S04]  /*0e80*/  FFMA R10, R9, R10, 0.0083333496004343032837 ;  /* 0x3c08889a090a7423 */ /* 0x000fc8000000000a */
[----:B------:R-:W-:-:S04]  /*0e90*/  FFMA R10, R9, R10, 0.16666667163372039795 ;  /* 0x3e2aaaab090a7423 */ /* 0x000fc8000000000a */
[----:B------:R-:W-:Y:S01]  /*0ea0*/  FMUL R9, R9, R10 ;  /* 0x0000000a09097220 */ /* 0x000fe20000400000 */
[----:B0-----:R-:W-:Y:S02]  /*0eb0*/  FSETP.GT.AND P0, PT, |R2|, 126, PT ;  /* 0x42fc00000200780b */ /* 0x001fe40003f04200 */
[----:B------:R-:W-:-:S04]  /*0ec0*/  LOP3.LUT R3, R3, 0x80000000, R2, 0xb8, !PT ;  /* 0x8000000003037812 */ /* 0x000fc800078eb802 */
[----:B------:R-:W-:Y:S02]  /*0ed0*/  FSEL R3, R3, R2, P0 ;  /* 0x0000000203037208 */ /* 0x000fe40000000000 */
[----:B------:R-:W-:-:S03]  /*0ee0*/  FSETP.GE.AND P0, PT, |R0|, 1, PT ;  /* 0x3f8000000000780b */ /* 0x000fc60003f06200 */
[----:B------:R-:W-:-:S04]  /*0ef0*/  FFMA R4, R3, -0.69314718246459960938, |R0| ;  /* 0xbf31721803047823 */ /* 0x000fc80000000400 */
[C---:B------:R-:W-:Y:S01]  /*0f00*/  FFMA R4, R3.reuse, 1.9046542121259335545e-09, R4 ;  /* 0x3102e30803047823 */ /* 0x040fe20000000004 */
[----:B------:R-:W-:-:S03]  /*0f10*/  FADD R3, R3, 12583037 ;  /* 0x4b40007d03037421 */ /* 0x000fc60000000000 */
[----:B------:R-:W-:Y:S02]  /*0f20*/  FMUL R4, R4, 1.4426950216293334961 ;  /* 0x3fb8aa3b04047820 */ /* 0x000fe40000400000 */
[----:B------:R-:W-:-:S04]  /*0f30*/  SHF.L.U32 R3, R3, 0x17, RZ ;  /* 0x0000001703037819 */ /* 0x000fc800000006ff */
[----:B------:R-:W0:Y:S02]  /*0f40*/  MUFU.EX2 R4, R4 ;  /* 0x0000000400047308 */ /* 0x000e240000000800 */
[----:B0-----:R-:W-:-:S06]  /*0f50*/  FMUL R3, R3, R4 ;  /* 0x0000000403037220 */ /* 0x001fcc0000400000 */
[----:B------:R-:W0:Y:S02]  /*0f60*/  MUFU.RCP R2, R3 ;  /* 0x0000000300027308 */ /* 0x000e240000001000 */
[----:B0-----:R-:W-:-:S04]  /*0f70*/  FMUL.FTZ R2, R2, -0.125 ;  /* 0xbe00000002027820 */ /* 0x001fc80000410000 */
[----:B------:R-:W-:-:S05]  /*0f80*/  FFMA R5, R3, 2, R2 ;  /* 0x4000000003057823 */ /* 0x000fca0000000002 */
[--C-:B------:R-:W-:Y:S01]  /*0f90*/  LOP3.LUT R5, R5, 0x80000000, R0.reuse, 0xb8, !PT ;  /* 0x8000000005057812 */ /* 0x100fe200078eb800 */
[----:B------:R-:W-:-:S04]  /*0fa0*/  @!P0 FFMA R5, R9, R0, R0 ;  /* 0x0000000009058223 */ /* 0x000fc80000000000 */
[----:B------:R-:W-:-:S07]  /*0fb0*/  FADD R0, R8, R5 ;  /* 0x0000000508007221 */ /* 0x000fce0000000000 */
.L_x_10:
[----:B------:R-:W0:Y:S02]  /*0fc0*/  LDC.64 R2, c[0x0][0x3b0] ;  /* 0x0000ec00ff027b82 */ /* 0x000e240000000a00 */
[----:B0-----:R-:W-:-:S05]  /*0fd0*/  FMUL R3, R2, R3 ;  /* 0x0000000302037220 */ /* 0x001fca0000400000 */
[----:B------:R-:W-:-:S13]  /*0fe0*/  FSETP.GT.AND P0, PT, R0, R3, PT ;  /* 0x000000030000720b */ /* 0x000fda0003f04000 */
[----:B------:R-:W-:Y:S05]  /*0ff0*/  @!P0 BRA `(.L_x_14) ;  /* 0x0000000000448947 */ /* 0x000fea0003800000 */
[----:B------:R-:W0:Y:S01]  /*1000*/  LDC.64 R4, c[0x0][0x3d8] ;  /* 0x0000f600ff047b82 */ /* 0x000e220000000a00 */
[----:B------:R-:W1:Y:S01]  /*1010*/  LDCU UR4, c[0x0][0x3d4] ;  /* 0x00007a80ff0477ac */ /* 0x000e620008000800 */
[----:B0-----:R-:W0:Y:S01]  /*1020*/  MUFU.RCP R0, R5 ;  /* 0x0000000500007308 */ /* 0x001e220000001000 */
[----:B-1----:R-:W-:-:S04]  /*1030*/  FFMA R4, RZ, R4, UR4 ;  /* 0x00000004ff047e23 */ /* 0x002fc80008000004 */
[----:B------:R-:W-:-:S03]  /*1040*/  FADD R4, R4, -1.59540007835398782797e+36 ;  /* 0xfb99a1a604047421 */ /* 0x000fc60000000000 */
[----:B------:R-:W1:Y:S01]  /*1050*/  FCHK P0, RZ, R5 ;  /* 0x00000005ff007302 */ /* 0x000e620000000000 */
[----:B0-----:R-:W-:-:S04]  /*1060*/  FFMA R3, R0, -R5, 1 ;  /* 0x3f80000000037423 */ /* 0x001fc80000000805 */
[----:B------:R-:W-:-:S04]  /*1070*/  FFMA R3, R0, R3, R0 ;  /* 0x0000000300037223 */ /* 0x000fc80000000000 */
[----:B------:R-:W-:-:S04]  /*1080*/  FFMA R0, RZ, R3, RZ ;  /* 0x00000003ff007223 */ /* 0x000fc800000000ff */
[----:B------:R-:W-:-:S04]  /*1090*/  FFMA R2, R0, -R5, RZ ;  /* 0x8000000500027223 */ /* 0x000fc800000000ff */
[----:B------:R-:W-:Y:S01]  /*10a0*/  FFMA R3, R3, R2, R0 ;  /* 0x0000000203037223 */ /* 0x000fe20000000000 */
[----:B-1----:R-:W-:Y:S06]  /*10b0*/  @!P0 BRA `(.L_x_15) ;  /* 0x0000000000108947 */ /* 0x002fec0003800000 */
[----:B------:R-:W0:Y:S01]  /*10c0*/  LDC R2, c[0x0][0x3dc] ;  /* 0x0000f700ff027b82 */ /* 0x000e220000000800 */
[----:B------:R-:W-:Y:S01]  /*10d0*/  IMAD.MOV.U32 R3, RZ, RZ, RZ ;  /* 0x000000ffff037224 */ /* 0x000fe200078e00ff */
[----:B------:R-:W-:-:S07]  /*10e0*/  MOV R10, 0x1100 ;  /* 0x00001100000a7802 */ /* 0x000fce0000000f00 */
[----:B0-----:R-:W-:Y:S05]  /*10f0*/  CALL.REL.NOINC `($__internal_0_$__cuda_sm3x_div_rn_noftz_f32_slowpath) ;  /* 0x0000000400207944 */ /* 0x001fea0003c00000 */
.L_x_15:
[----:B------:R-:W-:-:S07]  /*1100*/  FADD R0, R4, R3 ;  /* 0x0000000304007221 */ /* 0x000fce0000000000 */
.L_x_14:
[----:B------:R-:W-:-:S13]  /*1110*/  FSETP.GEU.AND P0, PT, R0, 1.65969996800000000000e+09, PT ;  /* 0x4ec5da060000780b */ /* 0x000fda0003f0e000 */
[----:B------:R-:W-:Y:S05]  /*1120*/  @P0 BRA `(.L_x_8) ;  /* 0x0000000000ec0947 */ /* 0x000fea0003800000 */
[----:B------:R-:W0:Y:S01]  /*1130*/  LDC R8, c[0x0][0x3e4] ;  /* 0x0000f900ff087b82 */ /* 0x000e220000000800 */
[----:B------:R-:W-:Y:S01]  /*1140*/  HFMA2 R2, -RZ, RZ, 0, 7.22408294677734375e-05 ;  /* 0x000004bcff027431 */ /* 0x000fe200000001ff */
[----:B------:R-:W-:-:S05]  /*1150*/  MOV R3, 0x7f800000 ;  /* 0x7f80000000037802 */ /* 0x000fca0000000f00 */
[----:B------:R-:W-:-:S04]  /*1160*/  FFMA R2, R3, -R2, 1 ;  /* 0x3f80000003027423 */ /* 0x000fc80000000802 */
[----:B------:R-:W-:Y:S01]  /*1170*/  FFMA R2, R2, R3, +INF ;  /* 0x7f80000002027423 */ /* 0x000fe20000000003 */
[----:B0-----:R-:W0:Y:S03]  /*1180*/  FCHK P0, R8, 1.69837373876167829e-42 ;  /* 0x000004bc08007902 */ /* 0x001e260000000000 */
[----:B------:R-:W-:-:S04]  /*1190*/  FFMA R3, R2, R8, RZ ;  /* 0x0000000802037223 */ /* 0x000fc800000000ff */
[----:B------:R-:W-:-:S04]  /*11a0*/  FFMA R4, R3, -1.69837373876167829e-42, R8 ;  /* 0x800004bc03047823 */ /* 0x000fc80000000008 */
[----:B------:R-:W-:Y:S01]  /*11b0*/  FFMA R3, R2, R4, R3 ;  /* 0x0000000402037223 */ /* 0x000fe20000000003 */
[----:B0-----:R-:W-:Y:S06]  /*11c0*/  @!P0 BRA `(.L_x_16) ;  /* 0x0000000000108947 */ /* 0x001fec0003800000 */
[----:B------:R-:W0:Y:S01]  /*11d0*/  LDC R3, c[0x0][0x3e4] ;  /* 0x0000f900ff037b82 */ /* 0x000e220000000800 */
[----:B------:R-:W-:Y:S02]  /*11e0*/  MOV R2, 0x4bc ;  /* 0x000004bc00027802 */ /* 0x000fe40000000f00 */
[----:B------:R-:W-:-:S07]  /*11f0*/  MOV R10, 0x1210 ;  /* 0x00001210000a7802 */ /* 0x000fce0000000f00 */
[----:B0-----:R-:W-:Y:S05]  /*1200*/  CALL.REL.NOINC `($__internal_0_$__cuda_sm3x_div_rn_noftz_f32_slowpath) ;  /* 0x0000000000dc7944 */ /* 0x001fea0003c00000 */
.L_x_16:
[----:B------:R-:W0:Y:S02]  /*1210*/  LDC R8, c[0x0][0x3e8] ;  /* 0x0000fa00ff087b82 */ /* 0x000e240000000800 */
        /* <DEDUP_REMOVED lines=10> */
[----:B0-----:R-:W-:Y:S05]  /*12c0*/  CALL.REL.NOINC `($__internal_0_$__cuda_sm3x_div_rn_noftz_f32_slowpath) ;  /* 0x0000000000ac7944 */ /* 0x001fea0003c00000 */
[----:B------:R-:W-:-:S07]  /*12d0*/  MOV R4, R3 ;  /* 0x0000000300047202 */ /* 0x000fce0000000f00 */
.L_x_17:
[----:B------:R-:W-:Y:S01]  /*12e0*/  HFMA2 R2, -RZ, RZ, 3.8564205169677734375e-05, -115.5625 ;  /* 0x0287d739ff027431 */ /* 0x000fe200000001ff */
[----:B------:R-:W0:Y:S01]  /*12f0*/  LDCU UR4, c[0x0][0x3e0] ;  /* 0x00007c00ff0477ac */ /* 0x000e220008000800 */
[----:B------:R-:W-:Y:S01]  /*1300*/  MOV R5, 0x7c713945 ;  /* 0x7c71394500057802 */ /* 0x000fe20000000f00 */
[----:B------:R-:W1:Y:S04]  /*1310*/  FCHK P0, RZ, 1.9959998916508348811e-37 ;  /* 0x0287d739ff007902 */ /* 0x000e680000000000 */
[----:B------:R-:W-:-:S04]  /*1320*/  FFMA R2, R5, -R2, 1 ;  /* 0x3f80000005027423 */ /* 0x000fc80000000802 */
[----:B------:R-:W-:-:S04]  /*1330*/  FFMA R5, R2, R5, 5.01002042799006035172e+36 ;  /* 0x7c71394502057423 */ /* 0x000fc80000000005 */
[----:B------:R-:W-:Y:S01]  /*1340*/  FFMA R2, RZ, R5, RZ ;  /* 0x00000005ff027223 */ /* 0x000fe200000000ff */
[----:B0-----:R-:W-:-:S03]  /*1350*/  FADD R3, R4, UR4 ;  /* 0x0000000404037e21 */ /* 0x001fc60008000000 */
[----:B------:R-:W-:Y:S01]  /*1360*/  FFMA R4, R2, -1.9959998916508348811e-37, RZ ;  /* 0x8287d73902047823 */ /* 0x000fe200000000ff */
[----:B------:R-:W-:-:S03]  /*1370*/  FADD R0, R0, R3 ;  /* 0x0000000300007221 */ /* 0x000fc60000000000 */
[----:B------:R-:W-:Y:S01]  /*1380*/  FFMA R2, R5, R4, R2 ;  /* 0x0000000405027223 */ /* 0x000fe20000000002 */
[----:B-1----:R-:W-:Y:S06]  /*1390*/  @!P0 BRA `(.L_x_18) ;  /* 0x0000000000148947 */ /* 0x002fec0003800000 */
[----:B------:R-:W-:Y:S02]  /*13a0*/  MOV R3, RZ ;  /* 0x000000ff00037202 */ /* 0x000fe40000000f00 */
[----:B------:R-:W-:Y:S02]  /*13b0*/  MOV R2, 0x287d739 ;  /* 0x0287d73900027802 */ /* 0x000fe40000000f00 */
[----:B------:R-:W-:-:S07]  /*13c0*/  MOV R10, 0x13e0 ;  /* 0x000013e0000a7802 */ /* 0x000fce0000000f00 */
[----:B------:R-:W-:Y:S05]  /*13d0*/  CALL.REL.NOINC `($__internal_0_$__cuda_sm3x_div_rn_noftz_f32_slowpath) ;  /* 0x0000000000687944 */ /* 0x000fea0003c00000 */
[----:B------:R-:W-:-:S07]  /*13e0*/  MOV R2, R3 ;  /* 0x0000000300027202 */ /* 0x000fce0000000f00 */
.L_x_18:
[----:B------:R-:W-:Y:S01]  /*13f0*/  MOV R4, 0x3b33710b ;  /* 0x3b33710b00047802 */ /* 0x000fe20000000f00 */
[----:B------:R-:W-:-:S04]  /*1400*/  FMUL R3, R2, R2 ;  /* 0x0000000202037220 */ /* 0x000fc80000400000 */
[----:B------:R-:W-:-:S04]  /*1410*/  FFMA R4, R3, R4, -0.015681877732276916504 ;  /* 0xbc80774803047423 */ /* 0x000fc80000000004 */
[----:B------:R-:W-:-:S04]  /*1420*/  FFMA R4, R3, R4, 0.042200751602649688721 ;  /* 0x3d2cdab203047423 */ /* 0x000fc80000000004 */
[----:B------:R-:W-:-:S04]  /*1430*/  FFMA R4, R3, R4, -0.074792981147766113281 ;  /* 0xbd992d1003047423 */ /* 0x000fc80000000004 */
[----:B------:R-:W-:-:S04]  /*1440*/  FFMA R4, R3, R4, 0.10640415549278259277 ;  /* 0x3dd9ea6c03047423 */ /* 0x000fc80000000004 */
[----:B------:R-:W-:-:S04]  /*1450*/  FFMA R4, R3, R4, -0.14207722246646881104 ;  /* 0xbe117cb103047423 */ /* 0x000fc80000000004 */
[----:B------:R-:W-:-:S04]  /*1460*/  FFMA R4, R3, R4, 0.19993925094604492188 ;  /* 0x3e4cbce003047423 */ /* 0x000fc80000000004 */
[----:B------:R-:W-:-:S04]  /*1470*/  FFMA R4, R3, R4, -0.33333197236061096191 ;  /* 0xbeaaaa7d03047423 */ /* 0x000fc80000000004 */
[----:B------:R-:W-:Y:S01]  /*1480*/  FMUL R3, R3, R4 ;  /* 0x0000000403037220 */ /* 0x000fe20000400000 */
[----:B------:R-:W-:-:S03]  /*1490*/  MOV R4, 0x3fd774eb ;  /* 0x3fd774eb00047802 */ /* 0x000fc60000000f00 */
[----:B------:R-:W-:-:S04]  /*14a0*/  FFMA R3, R3, R2, R2 ;  /* 0x0000000203037223 */ /* 0x000fc80000000002 */
[----:B------:R-:W-:-:S04]  /*14b0*/  FFMA R3, R4, 0.93318945169448852539, R3 ;  /* 0x3f6ee58104037823 */ /* 0x000fc80000000003 */
[----:B------:R-:W-:-:S04]  /*14c0*/  FADD R3, |R3|, 1.59910000878460318682e+34 ;  /* 0x78451ab303037421 */ /* 0x000fc80000000200 */
[----:B------:R-:W-:-:S07]  /*14d0*/  FFMA R0, R3, -QNAN , R0 ;  /* 0xffc0000003007823 */ /* 0x000fce0000000000 */
.L_x_8:
[----:B------:R-:W1:Y:S01]  /*14e0*/  F2F.F64.F32 R2, R0 ;  /* 0x0000000000027310 */ /* 0x000e620000201800 */
[----:B------:R-:W-:Y:S01]  /*14f0*/  MOV R8, 0x0 ;  /* 0x0000000000087802 */ /* 0x000fe20000000f00 */
[----:B------:R-:W2:Y:S05]  /*1500*/  LDCU.64 UR4, c[0x4][0x8] ;  /* 0x01000100ff0477ac */ /* 0x000eaa0008000a00 */
[----:B------:R-:W3:Y:S01]  /*1510*/  LDC.64 R8, c[0x4][R8] ;  /* 0x0100000008087b82 */ /* 0x000ee20000000a00 */
[----:B-1----:R1:W-:Y:S01]  /*1520*/  STL.64 [R1], R2 ;  /* 0x0000000201007387 */ /* 0x0023e20000100a00 */
[----:B--2---:R-:W-:Y:S02]  /*1530*/  MOV R4, UR4 ;  /* 0x0000000400047c02 */ /* 0x004fe40008000f00 */
[----:B------:R-:W-:-:S07]  /*1540*/  MOV R5, UR5 ;  /* 0x0000000500057c02 */ /* 0x000fce0008000f00 */
[----:B------:R-:W-:-:S07]  /*1550*/  LEPC R20, `(.L_x_19) ;  /* 0x000000001014794e */ /* 0x000fce0000000000 */
[----:B01-3--:R-:W-:Y:S05]  /*1560*/  CALL.ABS.NOINC R8 ;  /* 0x0000000008007343 */ /* 0x00bfea0003c00000 */
.L_x_19:
[----:B------:R-:W-:Y:S05]  /*1570*/  EXIT ;  /* 0x000000000000794d */ /* 0x000fea0003800000 */
        .weak           $__internal_0_$__cuda_sm3x_div_rn_noftz_f32_slowpath
        .type           $__internal_0_$__cuda_sm3x_div_rn_noftz_f32_slowpath,@function
        .size           $__internal_0_$__cuda_sm3x_div_rn_noftz_f32_slowpath,(.L_x_29 - $__internal_0_$__cuda_sm3x_div_rn_noftz_f32_slowpath)
$__internal_0_$__cuda_sm3x_div_rn_noftz_f32_slowpath:
[----:B------:R-:W-:Y:S02]  /*1580*/  SHF.R.U32.HI R9, RZ, 0x17, R2 ;  /* 0x00000017ff097819 */ /* 0x000fe40000011602 */
[----:B------:R-:W-:Y:S02]  /*1590*/  SHF.R.U32.HI R5, RZ, 0x17, R3 ;  /* 0x00000017ff057819 */ /* 0x000fe40000011603 */
[----:B------:R-:W-:Y:S02]  /*15a0*/  LOP3.LUT R9, R9, 0xff, RZ, 0xc0, !PT ;  /* 0x000000ff09097812 */ /* 0x000fe400078ec0ff */
[----:B------:R-:W-:Y:S02]  /*15b0*/  LOP3.LUT R12, R5, 0xff, RZ, 0xc0, !PT ;  /* 0x000000ff050c7812 */ /* 0x000fe400078ec0ff */
[----:B------:R-:W-:-:S03]  /*15c0*/  IADD3 R13, PT, PT, R9, -0x1, RZ ;  /* 0xffffffff090d7810 */ /* 0x000fc60007ffe0ff */
[----:B------:R-:W-:Y:S01]  /*15d0*/  VIADD R11, R12, 0xffffffff ;  /* 0xffffffff0c0b7836 */ /* 0x000fe20000000000 */
[----:B------:R-:W-:-:S04]  /*15e0*/  ISETP.GT.U32.AND P0, PT, R13, 0xfd, PT ;  /* 0x000000fd0d00780c */ /* 0x000fc80003f04070 */
[----:B------:R-:W-:-:S13]  /*15f0*/  ISETP.GT.U32.OR P0, PT, R11, 0xfd, P0 ;  /* 0x000000fd0b00780c */ /* 0x000fda0000704470 */
[----:B------:R-:W-:Y:S01]  /*1600*/  @!P0 MOV R5, RZ ;  /* 0x000000ff00058202 */ /* 0x000fe20000000f00 */
[----:B------:R-:W-:Y:S06]  /*1610*/  @!P0 BRA `(.L_x_20) ;  /* 0x00000000005c8947 */ /* 0x000fec0003800000 */
[----:B------:R-:W-:Y:S02]  /*1620*/  FSETP.GTU.FTZ.AND P0, PT, |R3|, +INF , PT ;  /* 0x7f8000000300780b */ /* 0x000fe40003f1c200 */
[----:B------:R-:W-:-:S04]  /*1630*/  FSETP.GTU.FTZ.AND P1, PT, |R2|, +INF , PT ;  /* 0x7f8000000200780b */ /* 0x000fc80003f3c200 */
[----:B------:R-:W-:-:S13]  /*1640*/  PLOP3.LUT P0, PT, P0, P1, PT, 0xf8, 0x8f ;  /* 0x00000000008f781c */ /* 0x000fda0000703f70 */
[----:B------:R-:W-:Y:S05]  /*1650*/  @P0 BRA `(.L_x_21) ;  /* 0x0000000400440947 */ /* 0x000fea0003800000 */
[----:B------:R-:W-:-:S13]  /*1660*/  LOP3.LUT P0, RZ, R2, 0x7fffffff, R3, 0xc8, !PT ;  /* 0x7fffffff02ff7812 */ /* 0x000fda000780c803 */
[----:B------:R-:W-:Y:S05]  /*1670*/  @!P0 BRA `(.L_x_22) ;  /* 0x0000000400348947 */ /* 0x000fea0003800000 */
[C---:B------:R-:W-:Y:S02]  /*1680*/  FSETP.NEU.FTZ.AND P2, PT, |R3|.reuse, +INF , PT ;  /* 0x7f8000000300780b */ /* 0x040fe40003f5d200 */
[----:B------:R-:W-:Y:S02]  /*1690*/  FSETP.NEU.FTZ.AND P1, PT, |R2|, +INF , PT ;  /* 0x7f8000000200780b */ /* 0x000fe40003f3d200 */
[----:B------:R-:W-:-:S11]  /*16a0*/  FSETP.NEU.FTZ.AND P0, PT, |R3|, +INF , PT ;  /* 0x7f8000000300780b */ /* 0x000fd60003f1d200 */
[----:B------:R-:W-:Y:S05]  /*16b0*/  @!P1 BRA !P2, `(.L_x_22) ;  /* 0x0000000400249947 */ /* 0x000fea0005000000 */
[----:B------:R-:W-:-:S04]  /*16c0*/  LOP3.LUT P2, RZ, R3, 0x7fffffff, RZ, 0xc0, !PT ;  /* 0x7fffffff03ff7812 */ /* 0x000fc8000784c0ff */
[----:B------:R-:W-:-:S13]  /*16d0*/  PLOP3.LUT P1, PT, P1, P2, PT, 0x2f, 0xf2 ;  /* 0x0000000000f2781c */ /* 0x000fda0000f24577 */
[----:B------:R-:W-:Y:S05]  /*16e0*/  @P1 BRA `(.L_x_23) ;  /* 0x0000000400101947 */ /* 0x000fea0003800000 */
[----:B------:R-:W-:-:S04]  /*16f0*/  LOP3.LUT P1, RZ, R2, 0x7fffffff, RZ, 0xc0, !PT ;  /* 0x7fffffff02ff7812 */ /* 0x000fc8000782c0ff */
[----:B------:R-:W-:-:S13]  /*1700*/  PLOP3.LUT P0, PT, P0, P1, PT, 0x2f, 0xf2 ;  /* 0x0000000000f2781c */ /* 0x000fda0000702577 */
[----:B------:R-:W-:Y:S05]  /*1710*/  @P0 BRA `(.L_x_24) ;  /* 0x0000000000f80947 */ /* 0x000fea0003800000 */
[----:B------:R-:W-:Y:S02]  /*1720*/  ISETP.GE.AND P0, PT, R11, RZ, PT ;  /* 0x000000ff0b00720c */ /* 0x000fe40003f06270 */
[----:B------:R-:W-:-:S11]  /*1730*/  ISETP.GE.AND P1, PT, R13, RZ, PT ;  /* 0x000000ff0d00720c */ /* 0x000fd60003f26270 */
[----:B------:R-:W-:Y:S01]  /*1740*/  @P0 MOV R5, RZ ;  /* 0x000000ff00050202 */ /* 0x000fe20000000f00 */
[----:B------:R-:W-:Y:S01]  /*1750*/  @!P0 FFMA R3, R3, 1.84467440737095516160e+19, RZ ;  /* 0x5f80000003038823 */ /* 0x000fe200000000ff */
[----:B------:R-:W-:Y:S01]  /*1760*/  @!P0 MOV R5, 0xffffffc0 ;  /* 0xffffffc000058802 */ /* 0x000fe20000000f00 */
[----:B------:R-:W-:-:S03]  /*1770*/  @!P1 FFMA R2, R2, 1.84467440737095516160e+19, RZ ;  /* 0x5f80000002029823 */ /* 0x000fc600000000ff */
[----:B------:R-:W-:-:S07]  /*1780*/  @!P1 IADD3 R5, PT, PT, R5, 0x40, RZ ;  /* 0x0000004005059810 */ /* 0x000fce0007ffe0ff */
.L_x_20:
[----:B------:R-:W-:Y:S02]  /*1790*/  LEA R11, R9, 0xc0800000, 0x17 ;  /* 0xc0800000090b7811 */ /* 0x000fe400078eb8ff */
[----:B------:R-:W-:Y:S02]  /*17a0*/  IADD3 R12, PT, PT, R12, -0x7f, RZ ;  /* 0xffffff810c0c7810 */ /* 0x000fe40007ffe0ff */
[----:B------:R-:W-:-:S03]  /*17b0*/  IADD3 R11, PT, PT, -R11, R2, RZ ;  /* 0x000000020b0b7210 */ /* 0x000fc60007ffe1ff */
[C---:B------:R-:W-:Y:S01]  /*17c0*/  IMAD R2, R12.reuse, -0x800000, R3 ;  /* 0xff8000000c027824 */ /* 0x040fe200078e0203 */
[----:B------:R-:W0:Y:S01]  /*17d0*/  MUFU.RCP R13, R11 ;  /* 0x0000000b000d7308 */ /* 0x000e220000001000 */
[----:B------:R-:W-:Y:S01]  /*17e0*/  FADD.FTZ R15, -R11, -RZ ;  /* 0x800000ff0b0f7221 */ /* 0x000fe20000010100 */
[----:B------:R-:W-:-:S04]  /*17f0*/  IADD3 R12, PT, PT, R12, 0x7f, -R9 ;  /* 0x0000007f0c0c7810 */ /* 0x000fc80007ffe809 */
[----:B------:R-:W-:Y:S01]  /*1800*/  IADD3 R12, PT, PT, R12, R5, RZ ;  /* 0x000000050c0c7210 */ /* 0x000fe20007ffe0ff */
[----:B0-----:R-:W-:-:S04]  /*1810*/  FFMA R14, R13, R15, 1 ;  /* 0x3f8000000d0e7423 */ /* 0x001fc8000000000f */
[----:B------:R-:W-:-:S04]  /*1820*/  FFMA R16, R13, R14, R13 ;  /* 0x0000000e0d107223 */ /* 0x000fc8000000000d */
[----:B------:R-:W-:-:S04]  /*1830*/  FFMA R3, R2, R16, RZ ;  /* 0x0000001002037223 */ /* 0x000fc800000000ff */
[----:B------:R-:W-:-:S04]  /*1840*/  FFMA R14, R15, R3, R2 ;  /* 0x000000030f0e7223 */ /* 0x000fc80000000002 */
[----:B------:R-:W-:-:S04]  /*1850*/  FFMA R13, R16, R14, R3 ;  /* 0x0000000e100d7223 */ /* 0x000fc80000000003 */
[----:B------:R-:W-:-:S04]  /*1860*/  FFMA R14, R15, R13, R2 ;  /* 0x0000000d0f0e7223 */ /* 0x000fc80000000002 */
[----:B------:R-:W-:-:S05]  /*1870*/  FFMA R2, R16, R14, R13 ;  /* 0x0000000e10027223 */ /* 0x000fca000000000d */
[----:B------:R-:W-:-:S04]  /*1880*/  SHF.R.U32.HI R3, RZ, 0x17, R2 ;  /* 0x00000017ff037819 */ /* 0x000fc80000011602 */
[----:B------:R-:W-:-:S04]  /*1890*/  LOP3.LUT R3, R3, 0xff, RZ, 0xc0, !PT ;  /* 0x000000ff03037812 */ /* 0x000fc800078ec0ff */
[----:B------:R-:W-:-:S04]  /*18a0*/  IADD3 R9, PT, PT, R3, R12, RZ ;  /* 0x0000000c03097210 */ /* 0x000fc80007ffe0ff */
[----:B------:R-:W-:-:S04]  /*18b0*/  IADD3 R3, PT, PT, R9, -0x1, RZ ;  /* 0xffffffff09037810 */ /* 0x000fc80007ffe0ff */
[----:B------:R-:W-:-:S13]  /*18c0*/  ISETP.GE.U32.AND P0, PT, R3, 0xfe, PT ;  /* 0x000000fe0300780c */ /* 0x000fda0003f06070 */
[----:B------:R-:W-:Y:S05]  /*18d0*/  @!P0 BRA `(.L_x_25) ;  /* 0x0000000000808947 */ /* 0x000fea0003800000 */
[----:B------:R-:W-:-:S13]  /*18e0*/  ISETP.GT.AND P0, PT, R9, 0xfe, PT ;  /* 0x000000fe0900780c */ /* 0x000fda0003f04270 */
[----:B------:R-:W-:Y:S05]  /*18f0*/  @P0 BRA `(.L_x_26) ;  /* 0x00000000006c0947 */ /* 0x000fea0003800000 */
[----:B------:R-:W-:-:S13]  /*1900*/  ISETP.GE.AND P0, PT, R9, 0x1, PT ;  /* 0x000000010900780c */ /* 0x000fda0003f06270 */
[----:B------:R-:W-:Y:S05]  /*1910*/  @P0 BRA `(.L_x_27) ;  /* 0x0000000000980947 */ /* 0x000fea0003800000 */
[----:B------:R-:W-:Y:S02]  /*1920*/  ISETP.GE.AND P0, PT, R9, -0x18, PT ;  /* 0xffffffe80900780c */ /* 0x000fe40003f06270 */
[----:B------:R-:W-:-:S11]  /*1930*/  LOP3.LUT R2, R2, 0x80000000, RZ, 0xc0, !PT ;  /* 0x8000000002027812 */ /* 0x000fd600078ec0ff */
[----:B------:R-:W-:Y:S05]  /*1940*/  @!P0 BRA `(.L_x_27) ;  /* 0x00000000008c8947 */ /* 0x000fea0003800000 */
[CCC-:B------:R-:W-:Y:S01]  /*1950*/  FFMA.RZ R3, R16.reuse, R14.reuse, R13.reuse ;  /* 0x0000000e10037223 */ /* 0x1c0fe2000000c00d */
[CCC-:B------:R-:W-:Y:S01]  /*1960*/  FFMA.RM R12, R16.reuse, R14.reuse, R13.reuse ;  /* 0x0000000e100c7223 */ /* 0x1c0fe2000000400d */
[C---:B------:R-:W-:Y:S02]  /*1970*/  ISETP.NE.AND P2, PT, R9.reuse, RZ, PT ;  /* 0x000000ff0900720c */ /* 0x040fe40003f45270 */
[----:B------:R-:W-:Y:S02]  /*1980*/  ISETP.NE.AND P1, PT, R9, RZ, PT ;  /* 0x000000ff0900720c */ /* 0x000fe40003f25270 */
[----:B------:R-:W-:Y:S01]  /*1990*/  LOP3.LUT R5, R3, 0x7fffff, RZ, 0xc0, !PT ;  /* 0x007fffff03057812 */ /* 0x000fe200078ec0ff */
[----:B------:R-:W-:Y:S01]  /*19a0*/  FFMA.RP R3, R16, R14, R13 ;  /* 0x0000000e10037223 */ /* 0x000fe2000000800d */
[----:B------:R-:W-:Y:S02]  /*19b0*/  IADD3 R14, PT, PT, R9, 0x20, RZ ;  /* 0x00000020090e7810 */ /* 0x000fe40007ffe0ff */
[----:B------:R-:W-:-:S02]  /*19c0*/  LOP3.LUT R5, R5, 0x800000, RZ, 0xfc, !PT ;  /* 0x0080000005057812 */ /* 0x000fc400078efcff */
[----:B------:R-:W-:Y:S02]  /*19d0*/  IADD3 R9, PT, PT, -R9, RZ, RZ ;  /* 0x000000ff09097210 */ /* 0x000fe40007ffe1ff */
[----:B------:R-:W-:Y:S02]  /*19e0*/  SHF.L.U32 R14, R5, R14, RZ ;  /* 0x0000000e050e7219 */ /* 0x000fe400000006ff */
[----:B------:R-:W-:Y:S02]  /*19f0*/  FSETP.NEU.FTZ.AND P0, PT, R3, R12, PT ;  /* 0x0000000c0300720b */ /* 0x000fe40003f1d000 */
[----:B------:R-:W-:Y:S02]  /*1a00*/  SEL R12, R9, RZ, P2 ;  /* 0x000000ff090c7207 */ /* 0x000fe40001000000 */
[----:B------:R-:W-:Y:S02]  /*1a10*/  ISETP.NE.AND P1, PT, R14, RZ, P1 ;  /* 0x000000ff0e00720c */ /* 0x000fe40000f25270 */
[----:B------:R-:W-:-:S02]  /*1a20*/  SHF.R.U32.HI R12, RZ, R12, R5 ;  /* 0x0000000cff0c7219 */ /* 0x000fc40000011605 */
[----:B------:R-:W-:Y:S02]  /*1a30*/  PLOP3.LUT P0, PT, P0, P1, PT, 0xf8, 0x8f ;  /* 0x00000000008f781c */ /* 0x000fe40000703f70 */
[----:B------:R-:W-:Y:S02]  /*1a40*/  SHF.R.U32.HI R14, RZ, 0x1, R12 ;  /* 0x00000001ff0e7819 */ /* 0x000fe4000001160c */
[----:B------:R-:W-:-:S04]  /*1a50*/  SEL R3, RZ, 0x1, !P0 ;  /* 0x00000001ff037807 */ /* 0x000fc80004000000 */
[----:B------:R-:W-:-:S04]  /*1a60*/  LOP3.LUT R3, R3, 0x1, R14, 0xf8, !PT ;  /* 0x0000000103037812 */ /* 0x000fc800078ef80e */
[----:B------:R-:W-:-:S04]  /*1a70*/  LOP3.LUT R3, R3, R12, RZ, 0xc0, !PT ;  /* 0x0000000c03037212 */ /* 0x000fc800078ec0ff */
[----:B------:R-:W-:-:S04]  /*1a80*/  IADD3 R3, PT, PT, R14, R3, RZ ;  /* 0x000000030e037210 */ /* 0x000fc80007ffe0ff */
[----:B------:R-:W-:Y:S01]  /*1a90*/  LOP3.LUT R2, R3, R2, RZ, 0xfc, !PT ;  /* 0x0000000203027212 */ /* 0x000fe200078efcff */
[----:B------:R-:W-:Y:S06]  /*1aa0*/  BRA `(.L_x_27) ;  /* 0x0000000000347947 */ /* 0x000fec0003800000 */
.L_x_26:
[----:B------:R-:W-:-:S04]  /*1ab0*/  LOP3.LUT R2, R2, 0x80000000, RZ, 0xc0, !PT ;  /* 0x8000000002027812 */ /* 0x000fc800078ec0ff */
[----:B------:R-:W-:Y:S01]  /*1ac0*/  LOP3.LUT R2, R2, 0x7f800000, RZ, 0xfc, !PT ;  /* 0x7f80000002027812 */ /* 0x000fe200078efcff */
[----:B------:R-:W-:Y:S06]  /*1ad0*/  BRA `(.L_x_27) ;  /* 0x0000000000287947 */ /* 0x000fec0003800000 */
.L_x_25:
[----:B------:R-:W-:Y:S01]  /*1ae0*/  LEA R2, R12, R2, 0x17 ;  /* 0x000000020c027211 */ /* 0x000fe200078eb8ff */
[----:B------:R-:W-:Y:S06]  /*1af0*/  BRA `(.L_x_27) ;  /* 0x0000000000207947 */ /* 0x000fec0003800000 */
.L_x_24:
[----:B------:R-:W-:-:S04]  /*1b00*/  LOP3.LUT R2, R2, 0x80000000, R3, 0x48, !PT ;  /* 0x8000000002027812 */ /* 0x000fc800078e4803 */
[----:B------:R-:W-:Y:S01]  /*1b10*/  LOP3.LUT R2, R2, 0x7f800000, RZ, 0xfc, !PT ;  /* 0x7f80000002027812 */ /* 0x000fe200078efcff */
[----:B------:R-:W-:Y:S06]  /*1b20*/  BRA `(.L_x_27) ;  /* 0x0000000000147947 */ /* 0x000fec0003800000 */
.L_x_23:
[----:B------:R-:W-:Y:S01]  /*1b30*/  LOP3.LUT R2, R2, 0x80000000, R3, 0x48, !PT ;  /* 0x8000000002027812 */ /* 0x000fe200078e4803 */
[----:B------:R-:W-:Y:S06]  /*1b40*/  BRA `(.L_x_27) ;  /* 0x00000000000c7947 */ /* 0x000fec0003800000 */
.L_x_22:
[----:B------:R-:W0:Y:S01]  /*1b50*/  MUFU.RSQ R2, -QNAN ;  /* 0xffc0000000027908 */ /* 0x000e220000001400 */
[----:B------:R-:W-:Y:S05]  /*1b60*/  BRA `(.L_x_27) ;  /* 0x0000000000047947 */ /* 0x000fea0003800000 */
.L_x_21:
[----:B------:R-:W-:-:S07]  /*1b70*/  FADD.FTZ R2, R3, R2 ;  /* 0x0000000203027221 */ /* 0x000fce0000010000 */
.L_x_27:
[----:B------:R-:W-:Y:S01]  /*1b80*/  HFMA2 R11, -RZ, RZ, 0, 0 ;  /* 0x00000000ff0b7431 */ /* 0x000fe200000001ff */
[----:B0-----:R-:W-:-:S03]  /*1b90*/  MOV R3, R2 ;  /* 0x0000000200037202 */ /* 0x001fc60000000f00 */
[----:B------:R-:W-:Y:S05]  /*1ba0*/  RET.REL.NODEC R10 `(_Z7computefifffffffffffffffffffffffff) ;  /* 0xffffffe40a147950 */ /* 0x000fea0003c3ffff */
.L_x_28:
[----:B------:R-:W-:-:S00]  /*1bb0*/  BRA `(.L_x_28) ;  /* 0xfffffffc00fc7947 */ /* 0x000fc0000383ffff */
[----:B------:R-:W-:-:S00]  /*1bc0*/  NOP ;  /* 0x0000000000007918 */ /* 0x000fc00000000000 */
        /* <DEDUP_REMOVED lines=11> */
.L_x_29:


//--------------------- .nv.global.init           --------------------------
	.section	.nv.global.init,"aw",@progbits
.nv.global.init:
	.type		$str,@object
	.size		$str,(.L_0 - $str)
$str:
        /*0000*/ 	.byte	0x25, 0x2e, 0x31, 0x37, 0x67, 0x0a, 0x00
.L_0:


//--------------------- .nv.shared.reserved.0     --------------------------
	.section	.nv.shared.reserved.0,"aw",@nobits
	.weak		__nv_reservedSMEM_offset_0_alias
	.size		__nv_reservedSMEM_offset_0_alias, 0, 64
	.other		__nv_reservedSMEM_offset_0_alias,@"STO_CUDA_RESERVED_SHARED STV_DEFAULT"
__nv_reservedSMEM_offset_0_alias:
	.zero		0
	.zero		64


//--------------------- .nv.constant0._Z7computefifffffffffffffffffffffffff --------------------------
	.section	.nv.constant0._Z7computefifffffffffffffffffffffffff,"a",@progbits
	.sectionflags	@""
	.align	4
.nv.constant0._Z7computefifffffffffffffffffffffffff:
	.zero		1004


//--------------------- SYMBOLS --------------------------

	.type		.nv.reservedSmem.offset0,@object
	.size		.nv.reservedSmem.offset0,0x4
	.type		vprintf,@function
